//
// Generated by NVIDIA NVVM Compiler
//
// Compiler Build ID: CL-36424714
// Cuda compilation tools, release 13.0, V13.0.88
// Based on NVVM 20.0.0
//

.version 9.0
.target sm_100
.address_size 64

	// .globl	_Z7sweep_xPKfPfi

.visible .entry _Z7sweep_xPKfPfi(
	.param .u64 .ptr .align 1 _Z7sweep_xPKfPfi_param_0,
	.param .u64 .ptr .align 1 _Z7sweep_xPKfPfi_param_1,
	.param .u32 _Z7sweep_xPKfPfi_param_2
)
{
	.reg .pred 	%p<13>;
	.reg .b32 	%r<44>;
	.reg .b32 	%f<61>;
	.reg .b64 	%rd<129>;

	ld.param.u64 	%rd14, [_Z7sweep_xPKfPfi_param_0];
	ld.param.u64 	%rd15, [_Z7sweep_xPKfPfi_param_1];
	ld.param.u32 	%r18, [_Z7sweep_xPKfPfi_param_2];
	cvta.to.global.u64 	%rd1, %rd15;
	cvta.to.global.u64 	%rd2, %rd14;
	mov.u32 	%r19, %ctaid.x;
	mov.u32 	%r20, %ntid.x;
	mov.u32 	%r21, %tid.x;
	mad.lo.s32 	%r22, %r19, %r20, %r21;
	add.s32 	%r1, %r22, 1;
	mov.u32 	%r23, %ctaid.y;
	mov.u32 	%r24, %ntid.y;
	mov.u32 	%r25, %tid.y;
	mad.lo.s32 	%r26, %r23, %r24, %r25;
	add.s32 	%r2, %r26, 1;
	setp.gt.u32 	%p1, %r22, 2147483646;
	add.s32 	%r28, %r18, -1;
	max.s32 	%r29, %r1, %r2;
	setp.ge.s32 	%p2, %r29, %r28;
	or.pred  	%p3, %p2, %p1;
	@%p3 bra 	$L__BB0_14;
	cvt.u64.u32 	%rd3, %r2;
	cvt.s64.s32 	%rd4, %r18;
	mul.lo.s64 	%rd5, %rd4, %rd3;
	cvt.u64.u32 	%rd6, %r1;
	setp.lt.s32 	%p4, %r18, 3;
	@%p4 bra 	$L__BB0_14;
	add.s32 	%r3, %r18, -2;
	add.s32 	%r31, %r18, -3;
	setp.lt.u32 	%p5, %r31, 7;
	mov.b32 	%r42, 1;
	@%p5 bra 	$L__BB0_6;
	and.b32  	%r33, %r3, -8;
	neg.s32 	%r40, %r33;
	mad.lo.s64 	%rd16, %rd4, %rd5, %rd4;
	shl.b64 	%rd17, %rd16, 2;
	add.s64 	%rd7, %rd1, %rd17;
	shl.b64 	%rd128, %rd6, 2;
	add.s64 	%rd18, %rd3, -1;
	mul.lo.s64 	%rd19, %rd18, %rd4;
	mad.lo.s64 	%rd20, %rd4, %rd19, %rd4;
	shl.b64 	%rd21, %rd20, 2;
	add.s64 	%rd9, %rd2, %rd21;
	mad.lo.s64 	%rd22, %rd4, %rd3, %rd4;
	mad.lo.s64 	%rd23, %rd4, %rd22, %rd4;
	shl.b64 	%rd24, %rd23, 2;
	add.s64 	%rd10, %rd2, %rd24;
	mov.b32 	%r39, 0;
$L__BB0_4:
	.pragma "nounroll";
	add.s64 	%rd25, %rd9, %rd128;
	ld.global.f32 	%f1, [%rd25];
	add.s64 	%rd26, %rd10, %rd128;
	ld.global.f32 	%f2, [%rd26];
	add.f32 	%f3, %f1, %f2;
	mul.f32 	%f4, %f3, 0f3F000000;
	add.s64 	%rd27, %rd7, %rd128;
	st.global.f32 	[%rd27], %f4;
	shl.b64 	%rd28, %rd4, 2;
	add.s64 	%rd29, %rd25, %rd28;
	ld.global.f32 	%f5, [%rd29];
	add.s64 	%rd30, %rd26, %rd28;
	ld.global.f32 	%f6, [%rd30];
	add.f32 	%f7, %f5, %f6;
	mul.f32 	%f8, %f7, 0f3F000000;
	add.s64 	%rd31, %rd27, %rd28;
	st.global.f32 	[%rd31], %f8;
	add.s64 	%rd32, %rd29, %rd28;
	ld.global.f32 	%f9, [%rd32];
	add.s64 	%rd33, %rd30, %rd28;
	ld.global.f32 	%f10, [%rd33];
	add.f32 	%f11, %f9, %f10;
	mul.f32 	%f12, %f11, 0f3F000000;
	add.s64 	%rd34, %rd31, %rd28;
	st.global.f32 	[%rd34], %f12;
	add.s64 	%rd35, %rd32, %rd28;
	ld.global.f32 	%f13, [%rd35];
	add.s64 	%rd36, %rd33, %rd28;
	ld.global.f32 	%f14, [%rd36];
	add.f32 	%f15, %f13, %f14;
	mul.f32 	%f16, %f15, 0f3F000000;
	add.s64 	%rd37, %rd34, %rd28;
	st.global.f32 	[%rd37], %f16;
	add.s64 	%rd38, %rd35, %rd28;
	ld.global.f32 	%f17, [%rd38];
	add.s64 	%rd39, %rd36, %rd28;
	ld.global.f32 	%f18, [%rd39];
	add.f32 	%f19, %f17, %f18;
	mul.f32 	%f20, %f19, 0f3F000000;
	add.s64 	%rd40, %rd37, %rd28;
	st.global.f32 	[%rd40], %f20;
	add.s64 	%rd41, %rd38, %rd28;
	ld.global.f32 	%f21, [%rd41];
	add.s64 	%rd42, %rd39, %rd28;
	ld.global.f32 	%f22, [%rd42];
	add.f32 	%f23, %f21, %f22;
	mul.f32 	%f24, %f23, 0f3F000000;
	add.s64 	%rd43, %rd40, %rd28;
	st.global.f32 	[%rd43], %f24;
	add.s64 	%rd44, %rd41, %rd28;
	ld.global.f32 	%f25, [%rd44];
	add.s64 	%rd45, %rd42, %rd28;
	ld.global.f32 	%f26, [%rd45];
	add.f32 	%f27, %f25, %f26;
	mul.f32 	%f28, %f27, 0f3F000000;
	add.s64 	%rd46, %rd43, %rd28;
	st.global.f32 	[%rd46], %f28;
	add.s64 	%rd47, %rd44, %rd28;
	ld.global.f32 	%f29, [%rd47];
	add.s64 	%rd48, %rd45, %rd28;
	ld.global.f32 	%f30, [%rd48];
	add.f32 	%f31, %f29, %f30;
	mul.f32 	%f32, %f31, 0f3F000000;
	add.s64 	%rd49, %rd46, %rd28;
	st.global.f32 	[%rd49], %f32;
	add.s32 	%r40, %r40, 8;
	add.s32 	%r39, %r39, 8;
	shl.b64 	%rd50, %rd4, 5;
	add.s64 	%rd128, %rd128, %rd50;
	setp.ne.s32 	%p6, %r40, 0;
	@%p6 bra 	$L__BB0_4;
	add.s32 	%r42, %r39, 1;
$L__BB0_6:
	and.b32  	%r11, %r3, 7;
	setp.eq.s32 	%p7, %r11, 0;
	@%p7 bra 	$L__BB0_14;
	mul.lo.s64 	%rd13, %rd4, %rd4;
	and.b32  	%r12, %r3, 3;
	setp.lt.u32 	%p8, %r11, 4;
	@%p8 bra 	$L__BB0_9;
	cvt.u64.u32 	%rd51, %r42;
	add.s64 	%rd52, %rd5, %rd51;
	mad.lo.s64 	%rd53, %rd52, %rd4, %rd6;
	sub.s64 	%rd54, %rd53, %rd13;
	shl.b64 	%rd55, %rd54, 2;
	add.s64 	%rd56, %rd2, %rd55;
	ld.global.f32 	%f33, [%rd56];
	add.s64 	%rd57, %rd53, %rd13;
	shl.b64 	%rd58, %rd57, 2;
	add.s64 	%rd59, %rd2, %rd58;
	ld.global.f32 	%f34, [%rd59];
	add.f32 	%f35, %f33, %f34;
	mul.f32 	%f36, %f35, 0f3F000000;
	shl.b64 	%rd60, %rd53, 2;
	add.s64 	%rd61, %rd1, %rd60;
	st.global.f32 	[%rd61], %f36;
	add.s32 	%r34, %r42, 1;
	cvt.u64.u32 	%rd62, %r34;
	add.s64 	%rd63, %rd5, %rd62;
	mad.lo.s64 	%rd64, %rd63, %rd4, %rd6;
	sub.s64 	%rd65, %rd64, %rd13;
	shl.b64 	%rd66, %rd65, 2;
	add.s64 	%rd67, %rd2, %rd66;
	ld.global.f32 	%f37, [%rd67];
	add.s64 	%rd68, %rd64, %rd13;
	shl.b64 	%rd69, %rd68, 2;
	add.s64 	%rd70, %rd2, %rd69;
	ld.global.f32 	%f38, [%rd70];
	add.f32 	%f39, %f37, %f38;
	mul.f32 	%f40, %f39, 0f3F000000;
	shl.b64 	%rd71, %rd64, 2;
	add.s64 	%rd72, %rd1, %rd71;
	st.global.f32 	[%rd72], %f40;
	add.s32 	%r35, %r42, 2;
	cvt.u64.u32 	%rd73, %r35;
	add.s64 	%rd74, %rd5, %rd73;
	mad.lo.s64 	%rd75, %rd74, %rd4, %rd6;
	sub.s64 	%rd76, %rd75, %rd13;
	shl.b64 	%rd77, %rd76, 2;
	add.s64 	%rd78, %rd2, %rd77;
	ld.global.f32 	%f41, [%rd78];
	add.s64 	%rd79, %rd75, %rd13;
	shl.b64 	%rd80, %rd79, 2;
	add.s64 	%rd81, %rd2, %rd80;
	ld.global.f32 	%f42, [%rd81];
	add.f32 	%f43, %f41, %f42;
	mul.f32 	%f44, %f43, 0f3F000000;
	shl.b64 	%rd82, %rd75, 2;
	add.s64 	%rd83, %rd1, %rd82;
	st.global.f32 	[%rd83], %f44;
	add.s32 	%r36, %r42, 3;
	cvt.u64.u32 	%rd84, %r36;
	add.s64 	%rd85, %rd5, %rd84;
	mad.lo.s64 	%rd86, %rd85, %rd4, %rd6;
	sub.s64 	%rd87, %rd86, %rd13;
	shl.b64 	%rd88, %rd87, 2;
	add.s64 	%rd89, %rd2, %rd88;
	ld.global.f32 	%f45, [%rd89];
	add.s64 	%rd90, %rd86, %rd13;
	shl.b64 	%rd91, %rd90, 2;
	add.s64 	%rd92, %rd2, %rd91;
	ld.global.f32 	%f46, [%rd92];
	add.f32 	%f47, %f45, %f46;
	mul.f32 	%f48, %f47, 0f3F000000;
	shl.b64 	%rd93, %rd86, 2;
	add.s64 	%rd94, %rd1, %rd93;
	st.global.f32 	[%rd94], %f48;
	add.s32 	%r42, %r42, 4;
$L__BB0_9:
	setp.eq.s32 	%p9, %r12, 0;
	@%p9 bra 	$L__BB0_14;
	setp.eq.s32 	%p10, %r12, 1;
	@%p10 bra 	$L__BB0_12;
	cvt.u64.u32 	%rd95, %r42;
	add.s64 	%rd96, %rd5, %rd95;
	mad.lo.s64 	%rd97, %rd96, %rd4, %rd6;
	sub.s64 	%rd98, %rd97, %rd13;
	shl.b64 	%rd99, %rd98, 2;
	add.s64 	%rd100, %rd2, %rd99;
	ld.global.f32 	%f49, [%rd100];
	add.s64 	%rd101, %rd97, %rd13;
	shl.b64 	%rd102, %rd101, 2;
	add.s64 	%rd103, %rd2, %rd102;
	ld.global.f32 	%f50, [%rd103];
	add.f32 	%f51, %f49, %f50;
	mul.f32 	%f52, %f51, 0f3F000000;
	shl.b64 	%rd104, %rd97, 2;
	add.s64 	%rd105, %rd1, %rd104;
	st.global.f32 	[%rd105], %f52;
	add.s32 	%r37, %r42, 1;
	cvt.u64.u32 	%rd106, %r37;
	add.s64 	%rd107, %rd5, %rd106;
	mad.lo.s64 	%rd108, %rd107, %rd4, %rd6;
	sub.s64 	%rd109, %rd108, %rd13;
	shl.b64 	%rd110, %rd109, 2;
	add.s64 	%rd111, %rd2, %rd110;
	ld.global.f32 	%f53, [%rd111];
	add.s64 	%rd112, %rd108, %rd13;
	shl.b64 	%rd113, %rd112, 2;
	add.s64 	%rd114, %rd2, %rd113;
	ld.global.f32 	%f54, [%rd114];
	add.f32 	%f55, %f53, %f54;
	mul.f32 	%f56, %f55, 0f3F000000;
	shl.b64 	%rd115, %rd108, 2;
	add.s64 	%rd116, %rd1, %rd115;
	st.global.f32 	[%rd116], %f56;
	add.s32 	%r42, %r42, 2;
$L__BB0_12:
	and.b32  	%r38, %r18, 1;
	setp.eq.b32 	%p11, %r38, 1;
	not.pred 	%p12, %p11;
	@%p12 bra 	$L__BB0_14;
	cvt.u64.u32 	%rd117, %r42;
	add.s64 	%rd118, %rd5, %rd117;
	mad.lo.s64 	%rd119, %rd118, %rd4, %rd6;
	sub.s64 	%rd120, %rd119, %rd13;
	shl.b64 	%rd121, %rd120, 2;
	add.s64 	%rd122, %rd2, %rd121;
	ld.global.f32 	%f57, [%rd122];
	add.s64 	%rd123, %rd119, %rd13;
	shl.b64 	%rd124, %rd123, 2;
	add.s64 	%rd125, %rd2, %rd124;
	ld.global.f32 	%f58, [%rd125];
	add.f32 	%f59, %f57, %f58;
	mul.f32 	%f60, %f59, 0f3F000000;
	shl.b64 	%rd126, %rd119, 2;
	add.s64 	%rd127, %rd1, %rd126;
	st.global.f32 	[%rd127], %f60;
$L__BB0_14:
	ret;

}
	// .globl	_Z7sweep_yPKfPfi
.visible .entry _Z7sweep_yPKfPfi(
	.param .u64 .ptr .align 1 _Z7sweep_yPKfPfi_param_0,
	.param .u64 .ptr .align 1 _Z7sweep_yPKfPfi_param_1,
	.param .u32 _Z7sweep_yPKfPfi_param_2
)
{
	.reg .pred 	%p<13>;
	.reg .b32 	%r<44>;
	.reg .b32 	%f<61>;
	.reg .b64 	%rd<138>;

	ld.param.u64 	%rd21, [_Z7sweep_yPKfPfi_param_0];
	ld.param.u64 	%rd22, [_Z7sweep_yPKfPfi_param_1];
	ld.param.u32 	%r18, [_Z7sweep_yPKfPfi_param_2];
	cvta.to.global.u64 	%rd1, %rd22;
	cvta.to.global.u64 	%rd2, %rd21;
	mov.u32 	%r19, %ctaid.x;
	mov.u32 	%r20, %ntid.x;
	mov.u32 	%r21, %tid.x;
	mad.lo.s32 	%r22, %r19, %r20, %r21;
	add.s32 	%r1, %r22, 1;
	mov.u32 	%r23, %ctaid.y;
	mov.u32 	%r24, %ntid.y;
	mov.u32 	%r25, %tid.y;
	mad.lo.s32 	%r26, %r23, %r24, %r25;
	add.s32 	%r2, %r26, 1;
	setp.gt.u32 	%p1, %r22, 2147483646;
	add.s32 	%r28, %r18, -1;
	max.s32 	%r29, %r1, %r2;
	setp.ge.s32 	%p2, %r29, %r28;
	or.pred  	%p3, %p2, %p1;
	@%p3 bra 	$L__BB1_14;
	cvt.u64.u32 	%rd3, %r2;
	cvt.s64.s32 	%rd4, %r18;
	mul.lo.s64 	%rd5, %rd4, %rd3;
	cvt.u64.u32 	%rd6, %r1;
	setp.lt.s32 	%p4, %r18, 3;
	@%p4 bra 	$L__BB1_14;
	add.s32 	%r3, %r18, -2;
	add.s32 	%r31, %r18, -3;
	and.b32  	%r4, %r3, 7;
	setp.lt.u32 	%p5, %r31, 7;
	mov.b32 	%r42, 1;
	@%p5 bra 	$L__BB1_6;
	and.b32  	%r33, %r3, -8;
	neg.s32 	%r40, %r33;
	mad.lo.s64 	%rd23, %rd4, %rd5, %rd4;
	shl.b64 	%rd24, %rd23, 2;
	add.s64 	%rd7, %rd1, %rd24;
	shl.b64 	%rd137, %rd6, 2;
	shl.b64 	%rd25, %rd5, 2;
	add.s64 	%rd26, %rd25, 4;
	mad.lo.s64 	%rd9, %rd26, %rd4, %rd2;
	mul.lo.s64 	%rd27, %rd4, %rd4;
	mul.lo.s64 	%rd28, %rd27, %rd3;
	shl.b64 	%rd29, %rd28, 2;
	add.s64 	%rd10, %rd2, %rd29;
	add.s64 	%rd30, %rd5, 2;
	mul.lo.s64 	%rd31, %rd30, %rd4;
	shl.b64 	%rd32, %rd31, 2;
	add.s64 	%rd11, %rd2, %rd32;
	add.s64 	%rd33, %rd25, 12;
	mad.lo.s64 	%rd12, %rd33, %rd4, %rd2;
	add.s64 	%rd34, %rd25, 16;
	mad.lo.s64 	%rd13, %rd34, %rd4, %rd2;
	add.s64 	%rd35, %rd25, 20;
	mad.lo.s64 	%rd14, %rd35, %rd4, %rd2;
	add.s64 	%rd36, %rd25, 24;
	mad.lo.s64 	%rd15, %rd36, %rd4, %rd2;
	add.s64 	%rd37, %rd25, 28;
	mad.lo.s64 	%rd16, %rd37, %rd4, %rd2;
	add.s64 	%rd38, %rd25, 32;
	mad.lo.s64 	%rd17, %rd38, %rd4, %rd2;
	add.s64 	%rd39, %rd25, 36;
	mad.lo.s64 	%rd18, %rd39, %rd4, %rd2;
	mov.b32 	%r39, 0;
$L__BB1_4:
	.pragma "nounroll";
	add.s64 	%rd40, %rd10, %rd137;
	ld.global.f32 	%f1, [%rd40];
	add.s64 	%rd41, %rd11, %rd137;
	ld.global.f32 	%f2, [%rd41];
	add.f32 	%f3, %f1, %f2;
	mul.f32 	%f4, %f3, 0f3F000000;
	add.s64 	%rd42, %rd7, %rd137;
	st.global.f32 	[%rd42], %f4;
	add.s64 	%rd43, %rd9, %rd137;
	ld.global.f32 	%f5, [%rd43];
	add.s64 	%rd44, %rd12, %rd137;
	ld.global.f32 	%f6, [%rd44];
	add.f32 	%f7, %f5, %f6;
	mul.f32 	%f8, %f7, 0f3F000000;
	shl.b64 	%rd45, %rd4, 2;
	add.s64 	%rd46, %rd42, %rd45;
	st.global.f32 	[%rd46], %f8;
	ld.global.f32 	%f9, [%rd41];
	add.s64 	%rd47, %rd13, %rd137;
	ld.global.f32 	%f10, [%rd47];
	add.f32 	%f11, %f9, %f10;
	mul.f32 	%f12, %f11, 0f3F000000;
	add.s64 	%rd48, %rd46, %rd45;
	st.global.f32 	[%rd48], %f12;
	ld.global.f32 	%f13, [%rd44];
	add.s64 	%rd49, %rd14, %rd137;
	ld.global.f32 	%f14, [%rd49];
	add.f32 	%f15, %f13, %f14;
	mul.f32 	%f16, %f15, 0f3F000000;
	add.s64 	%rd50, %rd48, %rd45;
	st.global.f32 	[%rd50], %f16;
	ld.global.f32 	%f17, [%rd47];
	add.s64 	%rd51, %rd15, %rd137;
	ld.global.f32 	%f18, [%rd51];
	add.f32 	%f19, %f17, %f18;
	mul.f32 	%f20, %f19, 0f3F000000;
	add.s64 	%rd52, %rd50, %rd45;
	st.global.f32 	[%rd52], %f20;
	ld.global.f32 	%f21, [%rd49];
	add.s64 	%rd53, %rd16, %rd137;
	ld.global.f32 	%f22, [%rd53];
	add.f32 	%f23, %f21, %f22;
	mul.f32 	%f24, %f23, 0f3F000000;
	add.s64 	%rd54, %rd52, %rd45;
	st.global.f32 	[%rd54], %f24;
	ld.global.f32 	%f25, [%rd51];
	add.s64 	%rd55, %rd17, %rd137;
	ld.global.f32 	%f26, [%rd55];
	add.f32 	%f27, %f25, %f26;
	mul.f32 	%f28, %f27, 0f3F000000;
	add.s64 	%rd56, %rd54, %rd45;
	st.global.f32 	[%rd56], %f28;
	ld.global.f32 	%f29, [%rd53];
	add.s64 	%rd57, %rd18, %rd137;
	ld.global.f32 	%f30, [%rd57];
	add.f32 	%f31, %f29, %f30;
	mul.f32 	%f32, %f31, 0f3F000000;
	add.s64 	%rd58, %rd56, %rd45;
	st.global.f32 	[%rd58], %f32;
	add.s32 	%r40, %r40, 8;
	add.s32 	%r39, %r39, 8;
	shl.b64 	%rd59, %rd4, 5;
	add.s64 	%rd137, %rd137, %rd59;
	setp.ne.s32 	%p6, %r40, 0;
	@%p6 bra 	$L__BB1_4;
	add.s32 	%r42, %r39, 1;
$L__BB1_6:
	setp.eq.s32 	%p7, %r4, 0;
	@%p7 bra 	$L__BB1_14;
	and.b32  	%r12, %r3, 3;
	setp.lt.u32 	%p8, %r4, 4;
	@%p8 bra 	$L__BB1_9;
	cvt.u64.u32 	%rd60, %r42;
	add.s64 	%rd61, %rd5, %rd60;
	mad.lo.s64 	%rd62, %rd61, %rd4, %rd6;
	sub.s64 	%rd63, %rd62, %rd4;
	shl.b64 	%rd64, %rd63, 2;
	add.s64 	%rd65, %rd2, %rd64;
	ld.global.f32 	%f33, [%rd65];
	add.s64 	%rd66, %rd62, %rd4;
	shl.b64 	%rd67, %rd66, 2;
	add.s64 	%rd68, %rd2, %rd67;
	ld.global.f32 	%f34, [%rd68];
	add.f32 	%f35, %f33, %f34;
	mul.f32 	%f36, %f35, 0f3F000000;
	shl.b64 	%rd69, %rd62, 2;
	add.s64 	%rd70, %rd1, %rd69;
	st.global.f32 	[%rd70], %f36;
	add.s32 	%r34, %r42, 1;
	cvt.u64.u32 	%rd71, %r34;
	add.s64 	%rd72, %rd5, %rd71;
	mad.lo.s64 	%rd73, %rd72, %rd4, %rd6;
	sub.s64 	%rd74, %rd73, %rd4;
	shl.b64 	%rd75, %rd74, 2;
	add.s64 	%rd76, %rd2, %rd75;
	ld.global.f32 	%f37, [%rd76];
	add.s64 	%rd77, %rd73, %rd4;
	shl.b64 	%rd78, %rd77, 2;
	add.s64 	%rd79, %rd2, %rd78;
	ld.global.f32 	%f38, [%rd79];
	add.f32 	%f39, %f37, %f38;
	mul.f32 	%f40, %f39, 0f3F000000;
	shl.b64 	%rd80, %rd73, 2;
	add.s64 	%rd81, %rd1, %rd80;
	st.global.f32 	[%rd81], %f40;
	add.s32 	%r35, %r42, 2;
	cvt.u64.u32 	%rd82, %r35;
	add.s64 	%rd83, %rd5, %rd82;
	mad.lo.s64 	%rd84, %rd83, %rd4, %rd6;
	sub.s64 	%rd85, %rd84, %rd4;
	shl.b64 	%rd86, %rd85, 2;
	add.s64 	%rd87, %rd2, %rd86;
	ld.global.f32 	%f41, [%rd87];
	add.s64 	%rd88, %rd84, %rd4;
	shl.b64 	%rd89, %rd88, 2;
	add.s64 	%rd90, %rd2, %rd89;
	ld.global.f32 	%f42, [%rd90];
	add.f32 	%f43, %f41, %f42;
	mul.f32 	%f44, %f43, 0f3F000000;
	shl.b64 	%rd91, %rd84, 2;
	add.s64 	%rd92, %rd1, %rd91;
	st.global.f32 	[%rd92], %f44;
	add.s32 	%r36, %r42, 3;
	cvt.u64.u32 	%rd93, %r36;
	add.s64 	%rd94, %rd5, %rd93;
	mad.lo.s64 	%rd95, %rd94, %rd4, %rd6;
	sub.s64 	%rd96, %rd95, %rd4;
	shl.b64 	%rd97, %rd96, 2;
	add.s64 	%rd98, %rd2, %rd97;
	ld.global.f32 	%f45, [%rd98];
	add.s64 	%rd99, %rd95, %rd4;
	shl.b64 	%rd100, %rd99, 2;
	add.s64 	%rd101, %rd2, %rd100;
	ld.global.f32 	%f46, [%rd101];
	add.f32 	%f47, %f45, %f46;
	mul.f32 	%f48, %f47, 0f3F000000;
	shl.b64 	%rd102, %rd95, 2;
	add.s64 	%rd103, %rd1, %rd102;
	st.global.f32 	[%rd103], %f48;
	add.s32 	%r42, %r42, 4;
$L__BB1_9:
	setp.eq.s32 	%p9, %r12, 0;
	@%p9 bra 	$L__BB1_14;
	setp.eq.s32 	%p10, %r12, 1;
	@%p10 bra 	$L__BB1_12;
	cvt.u64.u32 	%rd104, %r42;
	add.s64 	%rd105, %rd5, %rd104;
	mad.lo.s64 	%rd106, %rd105, %rd4, %rd6;
	sub.s64 	%rd107, %rd106, %rd4;
	shl.b64 	%rd108, %rd107, 2;
	add.s64 	%rd109, %rd2, %rd108;
	ld.global.f32 	%f49, [%rd109];
	add.s64 	%rd110, %rd106, %rd4;
	shl.b64 	%rd111, %rd110, 2;
	add.s64 	%rd112, %rd2, %rd111;
	ld.global.f32 	%f50, [%rd112];
	add.f32 	%f51, %f49, %f50;
	mul.f32 	%f52, %f51, 0f3F000000;
	shl.b64 	%rd113, %rd106, 2;
	add.s64 	%rd114, %rd1, %rd113;
	st.global.f32 	[%rd114], %f52;
	add.s32 	%r37, %r42, 1;
	cvt.u64.u32 	%rd115, %r37;
	add.s64 	%rd116, %rd5, %rd115;
	mad.lo.s64 	%rd117, %rd116, %rd4, %rd6;
	sub.s64 	%rd118, %rd117, %rd4;
	shl.b64 	%rd119, %rd118, 2;
	add.s64 	%rd120, %rd2, %rd119;
	ld.global.f32 	%f53, [%rd120];
	add.s64 	%rd121, %rd117, %rd4;
	shl.b64 	%rd122, %rd121, 2;
	add.s64 	%rd123, %rd2, %rd122;
	ld.global.f32 	%f54, [%rd123];
	add.f32 	%f55, %f53, %f54;
	mul.f32 	%f56, %f55, 0f3F000000;
	shl.b64 	%rd124, %rd117, 2;
	add.s64 	%rd125, %rd1, %rd124;
	st.global.f32 	[%rd125], %f56;
	add.s32 	%r42, %r42, 2;
$L__BB1_12:
	and.b32  	%r38, %r18, 1;
	setp.eq.b32 	%p11, %r38, 1;
	not.pred 	%p12, %p11;
	@%p12 bra 	$L__BB1_14;
	cvt.u64.u32 	%rd126, %r42;
	add.s64 	%rd127, %rd5, %rd126;
	mad.lo.s64 	%rd128, %rd127, %rd4, %rd6;
	sub.s64 	%rd129, %rd128, %rd4;
	shl.b64 	%rd130, %rd129, 2;
	add.s64 	%rd131, %rd2, %rd130;
	ld.global.f32 	%f57, [%rd131];
	add.s64 	%rd132, %rd128, %rd4;
	shl.b64 	%rd133, %rd132, 2;
	add.s64 	%rd134, %rd2, %rd133;
	ld.global.f32 	%f58, [%rd134];
	add.f32 	%f59, %f57, %f58;
	mul.f32 	%f60, %f59, 0f3F000000;
	shl.b64 	%rd135, %rd128, 2;
	add.s64 	%rd136, %rd1, %rd135;
	st.global.f32 	[%rd136], %f60;
$L__BB1_14:
	ret;

}
	// .globl	_Z7sweep_zPKfPfi
.visible .entry _Z7sweep_zPKfPfi(
	.param .u64 .ptr .align 1 _Z7sweep_zPKfPfi_param_0,
	.param .u64 .ptr .align 1 _Z7sweep_zPKfPfi_param_1,
	.param .u32 _Z7sweep_zPKfPfi_param_2
)
{
	.reg .pred 	%p<13>;
	.reg .b32 	%r<44>;
	.reg .b32 	%f<61>;
	.reg .b64 	%rd<77>;

	ld.param.u64 	%rd12, [_Z7sweep_zPKfPfi_param_0];
	ld.param.u64 	%rd13, [_Z7sweep_zPKfPfi_param_1];
	ld.param.u32 	%r18, [_Z7sweep_zPKfPfi_param_2];
	cvta.to.global.u64 	%rd1, %rd13;
	cvta.to.global.u64 	%rd2, %rd12;
	mov.u32 	%r19, %ctaid.x;
	mov.u32 	%r20, %ntid.x;
	mov.u32 	%r21, %tid.x;
	mad.lo.s32 	%r22, %r19, %r20, %r21;
	add.s32 	%r1, %r22, 1;
	mov.u32 	%r23, %ctaid.y;
	mov.u32 	%r24, %ntid.y;
	mov.u32 	%r25, %tid.y;
	mad.lo.s32 	%r26, %r23, %r24, %r25;
	add.s32 	%r2, %r26, 1;
	setp.gt.u32 	%p1, %r22, 2147483646;
	add.s32 	%r28, %r18, -1;
	max.s32 	%r29, %r1, %r2;
	setp.ge.s32 	%p2, %r29, %r28;
	or.pred  	%p3, %p2, %p1;
	@%p3 bra 	$L__BB2_14;
	cvt.u64.u32 	%rd14, %r2;
	cvt.s64.s32 	%rd3, %r18;
	mul.lo.s64 	%rd4, %rd3, %rd14;
	cvt.u64.u32 	%rd5, %r1;
	setp.lt.s32 	%p4, %r18, 3;
	@%p4 bra 	$L__BB2_14;
	add.s32 	%r3, %r18, -2;
	add.s32 	%r31, %r18, -3;
	and.b32  	%r4, %r3, 7;
	setp.lt.u32 	%p5, %r31, 7;
	mov.b32 	%r42, 1;
	@%p5 bra 	$L__BB2_6;
	and.b32  	%r33, %r3, -8;
	neg.s32 	%r40, %r33;
	add.s64 	%rd6, %rd2, -4;
	mad.lo.s64 	%rd15, %rd3, %rd4, %rd3;
	shl.b64 	%rd16, %rd15, 2;
	shl.b64 	%rd17, %rd5, 2;
	add.s64 	%rd76, %rd16, %rd17;
	shl.b64 	%rd8, %rd3, 5;
	shl.b64 	%rd9, %rd3, 2;
	mov.b32 	%r39, 0;
$L__BB2_4:
	.pragma "nounroll";
	add.s64 	%rd18, %rd6, %rd76;
	ld.global.f32 	%f1, [%rd18];
	ld.global.f32 	%f2, [%rd18+8];
	add.f32 	%f3, %f1, %f2;
	mul.f32 	%f4, %f3, 0f3F000000;
	add.s64 	%rd19, %rd1, %rd76;
	st.global.f32 	[%rd19], %f4;
	add.s64 	%rd20, %rd18, %rd9;
	ld.global.f32 	%f5, [%rd20];
	ld.global.f32 	%f6, [%rd20+8];
	add.f32 	%f7, %f5, %f6;
	mul.f32 	%f8, %f7, 0f3F000000;
	add.s64 	%rd21, %rd19, %rd9;
	st.global.f32 	[%rd21], %f8;
	add.s64 	%rd22, %rd20, %rd9;
	ld.global.f32 	%f9, [%rd22];
	ld.global.f32 	%f10, [%rd22+8];
	add.f32 	%f11, %f9, %f10;
	mul.f32 	%f12, %f11, 0f3F000000;
	add.s64 	%rd23, %rd21, %rd9;
	st.global.f32 	[%rd23], %f12;
	add.s64 	%rd24, %rd22, %rd9;
	ld.global.f32 	%f13, [%rd24];
	ld.global.f32 	%f14, [%rd24+8];
	add.f32 	%f15, %f13, %f14;
	mul.f32 	%f16, %f15, 0f3F000000;
	add.s64 	%rd25, %rd23, %rd9;
	st.global.f32 	[%rd25], %f16;
	add.s64 	%rd26, %rd24, %rd9;
	ld.global.f32 	%f17, [%rd26];
	ld.global.f32 	%f18, [%rd26+8];
	add.f32 	%f19, %f17, %f18;
	mul.f32 	%f20, %f19, 0f3F000000;
	add.s64 	%rd27, %rd25, %rd9;
	st.global.f32 	[%rd27], %f20;
	add.s64 	%rd28, %rd26, %rd9;
	ld.global.f32 	%f21, [%rd28];
	ld.global.f32 	%f22, [%rd28+8];
	add.f32 	%f23, %f21, %f22;
	mul.f32 	%f24, %f23, 0f3F000000;
	add.s64 	%rd29, %rd27, %rd9;
	st.global.f32 	[%rd29], %f24;
	add.s64 	%rd30, %rd28, %rd9;
	ld.global.f32 	%f25, [%rd30];
	ld.global.f32 	%f26, [%rd30+8];
	add.f32 	%f27, %f25, %f26;
	mul.f32 	%f28, %f27, 0f3F000000;
	add.s64 	%rd31, %rd29, %rd9;
	st.global.f32 	[%rd31], %f28;
	add.s64 	%rd32, %rd30, %rd9;
	ld.global.f32 	%f29, [%rd32];
	ld.global.f32 	%f30, [%rd32+8];
	add.f32 	%f31, %f29, %f30;
	mul.f32 	%f32, %f31, 0f3F000000;
	add.s64 	%rd33, %rd31, %rd9;
	st.global.f32 	[%rd33], %f32;
	add.s32 	%r40, %r40, 8;
	add.s32 	%r39, %r39, 8;
	add.s64 	%rd76, %rd76, %rd8;
	setp.ne.s32 	%p6, %r40, 0;
	@%p6 bra 	$L__BB2_4;
	add.s32 	%r42, %r39, 1;
$L__BB2_6:
	setp.eq.s32 	%p7, %r4, 0;
	@%p7 bra 	$L__BB2_14;
	and.b32  	%r12, %r3, 3;
	setp.lt.u32 	%p8, %r4, 4;
	@%p8 bra 	$L__BB2_9;
	cvt.u64.u32 	%rd34, %r42;
	add.s64 	%rd35, %rd4, %rd34;
	mad.lo.s64 	%rd36, %rd35, %rd3, %rd5;
	shl.b64 	%rd37, %rd36, 2;
	add.s64 	%rd38, %rd2, %rd37;
	ld.global.f32 	%f33, [%rd38+-4];
	ld.global.f32 	%f34, [%rd38+4];
	add.f32 	%f35, %f33, %f34;
	mul.f32 	%f36, %f35, 0f3F000000;
	add.s64 	%rd39, %rd1, %rd37;
	st.global.f32 	[%rd39], %f36;
	add.s32 	%r34, %r42, 1;
	cvt.u64.u32 	%rd40, %r34;
	add.s64 	%rd41, %rd4, %rd40;
	mad.lo.s64 	%rd42, %rd41, %rd3, %rd5;
	shl.b64 	%rd43, %rd42, 2;
	add.s64 	%rd44, %rd2, %rd43;
	ld.global.f32 	%f37, [%rd44+-4];
	ld.global.f32 	%f38, [%rd44+4];
	add.f32 	%f39, %f37, %f38;
	mul.f32 	%f40, %f39, 0f3F000000;
	add.s64 	%rd45, %rd1, %rd43;
	st.global.f32 	[%rd45], %f40;
	add.s32 	%r35, %r42, 2;
	cvt.u64.u32 	%rd46, %r35;
	add.s64 	%rd47, %rd4, %rd46;
	mad.lo.s64 	%rd48, %rd47, %rd3, %rd5;
	shl.b64 	%rd49, %rd48, 2;
	add.s64 	%rd50, %rd2, %rd49;
	ld.global.f32 	%f41, [%rd50+-4];
	ld.global.f32 	%f42, [%rd50+4];
	add.f32 	%f43, %f41, %f42;
	mul.f32 	%f44, %f43, 0f3F000000;
	add.s64 	%rd51, %rd1, %rd49;
	st.global.f32 	[%rd51], %f44;
	add.s32 	%r36, %r42, 3;
	cvt.u64.u32 	%rd52, %r36;
	add.s64 	%rd53, %rd4, %rd52;
	mad.lo.s64 	%rd54, %rd53, %rd3, %rd5;
	shl.b64 	%rd55, %rd54, 2;
	add.s64 	%rd56, %rd2, %rd55;
	ld.global.f32 	%f45, [%rd56+-4];
	ld.global.f32 	%f46, [%rd56+4];
	add.f32 	%f47, %f45, %f46;
	mul.f32 	%f48, %f47, 0f3F000000;
	add.s64 	%rd57, %rd1, %rd55;
	st.global.f32 	[%rd57], %f48;
	add.s32 	%r42, %r42, 4;
$L__BB2_9:
	setp.eq.s32 	%p9, %r12, 0;
	@%p9 bra 	$L__BB2_14;
	setp.eq.s32 	%p10, %r12, 1;
	@%p10 bra 	$L__BB2_12;
	cvt.u64.u32 	%rd58, %r42;
	add.s64 	%rd59, %rd4, %rd58;
	mad.lo.s64 	%rd60, %rd59, %rd3, %rd5;
	shl.b64 	%rd61, %rd60, 2;
	add.s64 	%rd62, %rd2, %rd61;
	ld.global.f32 	%f49, [%rd62+-4];
	ld.global.f32 	%f50, [%rd62+4];
	add.f32 	%f51, %f49, %f50;
	mul.f32 	%f52, %f51, 0f3F000000;
	add.s64 	%rd63, %rd1, %rd61;
	st.global.f32 	[%rd63], %f52;
	add.s32 	%r37, %r42, 1;
	cvt.u64.u32 	%rd64, %r37;
	add.s64 	%rd65, %rd4, %rd64;
	mad.lo.s64 	%rd66, %rd65, %rd3, %rd5;
	shl.b64 	%rd67, %rd66, 2;
	add.s64 	%rd68, %rd2, %rd67;
	ld.global.f32 	%f53, [%rd68+-4];
	ld.global.f32 	%f54, [%rd68+4];
	add.f32 	%f55, %f53, %f54;
	mul.f32 	%f56, %f55, 0f3F000000;
	add.s64 	%rd69, %rd1, %rd67;
	st.global.f32 	[%rd69], %f56;
	add.s32 	%r42, %r42, 2;
$L__BB2_12:
	and.b32  	%r38, %r18, 1;
	setp.eq.b32 	%p11, %r38, 1;
	not.pred 	%p12, %p11;
	@%p12 bra 	$L__BB2_14;
	cvt.u64.u32 	%rd70, %r42;
	add.s64 	%rd71, %rd4, %rd70;
	mad.lo.s64 	%rd72, %rd71, %rd3, %rd5;
	shl.b64 	%rd73, %rd72, 2;
	add.s64 	%rd74, %rd2, %rd73;
	ld.global.f32 	%f57, [%rd74+-4];
	ld.global.f32 	%f58, [%rd74+4];
	add.f32 	%f59, %f57, %f58;
	mul.f32 	%f60, %f59, 0f3F000000;
	add.s64 	%rd75, %rd1, %rd73;
	st.global.f32 	[%rd75], %f60;
$L__BB2_14:
	ret;

}


// ===== COMPILED SASS (sm_100) =====

	.target	sm_100

	.elftype	@"ET_EXEC"


//--------------------- .note.nv.tkinfo           --------------------------
	.section	.note.nv.tkinfo,"",@"SHT_NOTE"
	.sectionflags	@"SHF_NOTE_NV_TKINFO"
	.tkinfo
        /*0018*/ 	.word	0x00000002
        /*0030*/ 	.string	""
        /*0030*/ 	.string	"ptxas"
        /*0030*/ 	.string	"Cuda compilation tools, release 13.0, V13.0.88"
        /*0030*/ 	.string	"Build cuda_13.0.r13.0/compiler.36424714_0"
        /*0030*/ 	.string	"-arch sm_100 -m 64 "



//--------------------- .note.nv.cuinfo           --------------------------
	.section	.note.nv.cuinfo,"",@"SHT_NOTE"
	.sectionflags	@"SHF_NOTE_NV_CUINFO"
        /*0018*/ 	.short	0x0002
        /*001a*/ 	.short	0x0064
        /*001c*/ 	.short	0x0082
	.zero		2


//--------------------- .nv.info                  --------------------------
	.section	.nv.info,"",@"SHT_CUDA_INFO"
	.align	4


	//----- nvinfo : EIATTR_REGCOUNT
	.align		4
        /*0000*/ 	.byte	0x04, 0x2f
        /*0002*/ 	.short	(.L_1 - .L_0)
	.align		4
.L_0:
        /*0004*/ 	.word	index@(_Z7sweep_xPKfPfi)
        /*0008*/ 	.word	0x00000020


	//----- nvinfo : EIATTR_FRAME_SIZE
	.align		4
.L_1:
        /*000c*/ 	.byte	0x04, 0x11
        /*000e*/ 	.short	(.L_3 - .L_2)
	.align		4
.L_2:
        /*0010*/ 	.word	index@(_Z7sweep_xPKfPfi)
        /*0014*/ 	.word	0x00000000


	//----- nvinfo : EIATTR_REGCOUNT
	.align		4
.L_3:
        /*0018*/ 	.byte	0x04, 0x2f
        /*001a*/ 	.short	(.L_5 - .L_4)
	.align		4
.L_4:
        /*001c*/ 	.word	index@(_Z7sweep_yPKfPfi)
        /*0020*/ 	.word	0x00000038


	//----- nvinfo : EIATTR_FRAME_SIZE
	.align		4
.L_5:
        /*0024*/ 	.byte	0x04, 0x11
        /*0026*/ 	.short	(.L_7 - .L_6)
	.align		4
.L_6:
        /*0028*/ 	.word	index@(_Z7sweep_yPKfPfi)
        /*002c*/ 	.word	0x00000000


	//----- nvinfo : EIATTR_REGCOUNT
	.align		4
.L_7:
        /*0030*/ 	.byte	0x04, 0x2f
        /*0032*/ 	.short	(.L_9 - .L_8)
	.align		4
.L_8:
        /*0034*/ 	.word	index@(_Z7sweep_zPKfPfi)
        /*0038*/ 	.word	0x00000020


	//----- nvinfo : EIATTR_FRAME_SIZE
	.align		4
.L_9:
        /*003c*/ 	.byte	0x04, 0x11
        /*003e*/ 	.short	(.L_11 - .L_10)
	.align		4
.L_10:
        /*0040*/ 	.word	index@(_Z7sweep_zPKfPfi)
        /*0044*/ 	.word	0x00000000


	//----- nvinfo : EIATTR_MIN_STACK_SIZE
	.align		4
.L_11:
        /*0048*/ 	.byte	0x04, 0x12
        /*004a*/ 	.short	(.L_13 - .L_12)
	.align		4
.L_12:
        /*004c*/ 	.word	index@(_Z7sweep_zPKfPfi)
        /*0050*/ 	.word	0x00000000


	//----- nvinfo : EIATTR_MIN_STACK_SIZE
	.align		4
.L_13:
        /*0054*/ 	.byte	0x04, 0x12
        /*0056*/ 	.short	(.L_15 - .L_14)
	.align		4
.L_14:
        /*0058*/ 	.word	index@(_Z7sweep_yPKfPfi)
        /*005c*/ 	.word	0x00000000


	//----- nvinfo : EIATTR_MIN_STACK_SIZE
	.align		4
.L_15:
        /*0060*/ 	.byte	0x04, 0x12
        /*0062*/ 	.short	(.L_17 - .L_16)
	.align		4
.L_16:
        /*0064*/ 	.word	index@(_Z7sweep_xPKfPfi)
        /*0068*/ 	.word	0x00000000
.L_17:


//--------------------- .nv.compat                --------------------------
	.section	.nv.compat,"",@"SHT_CUDA_COMPAT_INFO"
	.align	4
        /*0000*/ 	.byte	0x02, 0x09, 0x00, 0x00, 0x02, 0x02, 0x01, 0x00, 0x02, 0x05, 0x05, 0x00, 0x03, 0x07, 0x01, 0x01
        /*0010*/ 	.byte	0x02, 0x03, 0x00, 0x00, 0x02, 0x06, 0x01, 0x00, 0x04, 0x0b, 0x08, 0x00, 0x09, 0x00, 0x00, 0x00
        /*0020*/ 	.byte	0x00, 0x00, 0x00, 0x00


//--------------------- .nv.info._Z7sweep_zPKfPfi --------------------------
	.section	.nv.info._Z7sweep_zPKfPfi,"",@"SHT_CUDA_INFO"
	.sectionflags	@""
	.align	4


	//----- nvinfo : EIATTR_CUDA_API_VERSION
	.align		4
        /*0000*/ 	.byte	0x04, 0x37
        /*0002*/ 	.short	(.L_19 - .L_18)
.L_18:
        /*0004*/ 	.word	0x00000082


	//----- nvinfo : EIATTR_KPARAM_INFO
	.align		4
.L_19:
        /*0008*/ 	.byte	0x04, 0x17
        /*000a*/ 	.short	(.L_21 - .L_20)
.L_20:
        /*000c*/ 	.word	0x00000000
        /*0010*/ 	.short	0x0002
        /*0012*/ 	.short	0x0010
        /*0014*/ 	.byte	0x00, 0xf0, 0x11, 0x00


	//----- nvinfo : EIATTR_KPARAM_INFO
	.align		4
.L_21:
        /*0018*/ 	.byte	0x04, 0x17
        /*001a*/ 	.short	(.L_23 - .L_22)
.L_22:
        /*001c*/ 	.word	0x00000000
        /*0020*/ 	.short	0x0001
        /*0022*/ 	.short	0x0008
        /*0024*/ 	.byte	0x00, 0xf5, 0x21, 0x00


	//----- nvinfo : EIATTR_KPARAM_INFO
	.align		4
.L_23:
        /*0028*/ 	.byte	0x04, 0x17
        /*002a*/ 	.short	(.L_25 - .L_24)
.L_24:
        /*002c*/ 	.word	0x00000000
        /*0030*/ 	.short	0x0000
        /*0032*/ 	.short	0x0000
        /*0034*/ 	.byte	0x00, 0xf5, 0x21, 0x00


	//----- nvinfo : EIATTR_SPARSE_MMA_MASK
	.align		4
.L_25:
        /*0038*/ 	.byte	0x03, 0x50
        /*003a*/ 	.short	0x0000


	//----- nvinfo : EIATTR_MAXREG_COUNT
	.align		4
        /*003c*/ 	.byte	0x03, 0x1b
        /*003e*/ 	.short	0x00ff


	//----- nvinfo : EIATTR_MERCURY_ISA_VERSION
	.align		4
        /*0040*/ 	.byte	0x03, 0x5f
        /*0042*/ 	.short	0x0101


	//----- nvinfo : EIATTR_VRC_CTA_INIT_COUNT
	.align		4
        /*0044*/ 	.byte	0x02, 0x4a
	.zero		1
	.zero		1


	//----- nvinfo : EIATTR_EXIT_INSTR_OFFSETS
	.align		4
        /*0048*/ 	.byte	0x04, 0x1c
        /*004a*/ 	.short	(.L_27 - .L_26)


	//   ....[0]....
.L_26:
        /*004c*/ 	.word	0x00000100


	//   ....[1]....
        /*0050*/ 	.word	0x00000120


	//   ....[2]....
        /*0054*/ 	.word	0x000007e0


	//   ....[3]....
        /*0058*/ 	.word	0x00000cd0


	//   ....[4]....
        /*005c*/ 	.word	0x00000f90


	//   ....[5]....
        /*0060*/ 	.word	0x000010d0


	//----- nvinfo : EIATTR_CBANK_PARAM_SIZE
	.align		4
.L_27:
        /*0064*/ 	.byte	0x03, 0x19
        /*0066*/ 	.short	0x0014


	//----- nvinfo : EIATTR_PARAM_CBANK
	.align		4
        /*0068*/ 	.byte	0x04, 0x0a
        /*006a*/ 	.short	(.L_29 - .L_28)
	.align		4
.L_28:
        /*006c*/ 	.word	index@(.nv.constant0._Z7sweep_zPKfPfi)
        /*0070*/ 	.short	0x0380
        /*0072*/ 	.short	0x0014


	//----- nvinfo : EIATTR_SW_WAR
	.align		4
.L_29:
        /*0074*/ 	.byte	0x04, 0x36
        /*0076*/ 	.short	(.L_31 - .L_30)
.L_30:
        /*0078*/ 	.word	0x00000008
.L_31:


//--------------------- .nv.info._Z7sweep_yPKfPfi --------------------------
	.section	.nv.info._Z7sweep_yPKfPfi,"",@"SHT_CUDA_INFO"
	.sectionflags	@""
	.align	4


	//----- nvinfo : EIATTR_CUDA_API_VERSION
	.align		4
        /*0000*/ 	.byte	0x04, 0x37
        /*0002*/ 	.short	(.L_33 - .L_32)
.L_32:
        /*0004*/ 	.word	0x00000082


	//----- nvinfo : EIATTR_KPARAM_INFO
	.align		4
.L_33:
        /*0008*/ 	.byte	0x04, 0x17
        /*000a*/ 	.short	(.L_35 - .L_34)
.L_34:
        /*000c*/ 	.word	0x00000000
        /*0010*/ 	.short	0x0002
        /*0012*/ 	.short	0x0010
        /*0014*/ 	.byte	0x00, 0xf0, 0x11, 0x00


	//----- nvinfo : EIATTR_KPARAM_INFO
	.align		4
.L_35:
        /*0018*/ 	.byte	0x04, 0x17
        /*001a*/ 	.short	(.L_37 - .L_36)
.L_36:
        /*001c*/ 	.word	0x00000000
        /*0020*/ 	.short	0x0001
        /*0022*/ 	.short	0x0008
        /*0024*/ 	.byte	0x00, 0xf5, 0x21, 0x00


	//----- nvinfo : EIATTR_KPARAM_INFO
	.align		4
.L_37:
        /*0028*/ 	.byte	0x04, 0x17
        /*002a*/ 	.short	(.L_39 - .L_38)
.L_38:
        /*002c*/ 	.word	0x00000000
        /*0030*/ 	.short	0x0000
        /*0032*/ 	.short	0x0000
        /*0034*/ 	.byte	0x00, 0xf5, 0x21, 0x00


	//----- nvinfo : EIATTR_SPARSE_MMA_MASK
	.align		4
.L_39:
        /*0038*/ 	.byte	0x03, 0x50
        /*003a*/ 	.short	0x0000


	//----- nvinfo : EIATTR_MAXREG_COUNT
	.align		4
        /*003c*/ 	.byte	0x03, 0x1b
        /*003e*/ 	.short	0x00ff


	//----- nvinfo : EIATTR_MERCURY_ISA_VERSION
	.align		4
        /*0040*/ 	.byte	0x03, 0x5f
        /*0042*/ 	.short	0x0101


	//----- nvinfo : EIATTR_VRC_CTA_INIT_COUNT
	.align		4
        /*0044*/ 	.byte	0x02, 0x4a
	.zero		1
	.zero		1


	//----- nvinfo : EIATTR_EXIT_INSTR_OFFSETS
	.align		4
        /*0048*/ 	.byte	0x04, 0x1c
        /*004a*/ 	.short	(.L_41 - .L_40)


	//   ....[0]....
.L_40:
        /*004c*/ 	.word	0x00000100


	//   ....[1]....
        /*0050*/ 	.word	0x00000130


	//   ....[2]....
        /*0054*/ 	.word	0x00000cc0


	//   ....[3]....
        /*0058*/ 	.word	0x000012b0


	//   ....[4]....
        /*005c*/ 	.word	0x00001600


	//   ....[5]....
        /*0060*/ 	.word	0x00001790


	//----- nvinfo : EIATTR_CBANK_PARAM_SIZE
	.align		4
.L_41:
        /*0064*/ 	.byte	0x03, 0x19
        /*0066*/ 	.short	0x0014


	//----- nvinfo : EIATTR_PARAM_CBANK
	.align		4
        /*0068*/ 	.byte	0x04, 0x0a
        /*006a*/ 	.short	(.L_43 - .L_42)
	.align		4
.L_42:
        /*006c*/ 	.word	index@(.nv.constant0._Z7sweep_yPKfPfi)
        /*0070*/ 	.short	0x0380
        /*0072*/ 	.short	0x0014


	//----- nvinfo : EIATTR_SW_WAR
	.align		4
.L_43:
        /*0074*/ 	.byte	0x04, 0x36
        /*0076*/ 	.short	(.L_45 - .L_44)
.L_44:
        /*0078*/ 	.word	0x00000008
.L_45:


//--------------------- .nv.info._Z7sweep_xPKfPfi --------------------------
	.section	.nv.info._Z7sweep_xPKfPfi,"",@"SHT_CUDA_INFO"
	.sectionflags	@""
	.align	4


	//----- nvinfo : EIATTR_CUDA_API_VERSION
	.align		4
        /*0000*/ 	.byte	0x04, 0x37
        /*0002*/ 	.short	(.L_47 - .L_46)
.L_46:
        /*0004*/ 	.word	0x00000082


	//----- nvinfo : EIATTR_KPARAM_INFO
	.align		4
.L_47:
        /*0008*/ 	.byte	0x04, 0x17
        /*000a*/ 	.short	(.L_49 - .L_48)
.L_48:
        /*000c*/ 	.word	0x00000000
        /*0010*/ 	.short	0x0002
        /*0012*/ 	.short	0x0010
        /*0014*/ 	.byte	0x00, 0xf0, 0x11, 0x00


	//----- nvinfo : EIATTR_KPARAM_INFO
	.align		4
.L_49:
        /*0018*/ 	.byte	0x04, 0x17
        /*001a*/ 	.short	(.L_51 - .L_50)
.L_50:
        /*001c*/ 	.word	0x00000000
        /*0020*/ 	.short	0x0001
        /*0022*/ 	.short	0x0008
        /*0024*/ 	.byte	0x00, 0xf5, 0x21, 0x00


	//----- nvinfo : EIATTR_KPARAM_INFO
	.align		4
.L_51:
        /*0028*/ 	.byte	0x04, 0x17
        /*002a*/ 	.short	(.L_53 - .L_52)
.L_52:
        /*002c*/ 	.word	0x00000000
        /*0030*/ 	.short	0x0000
        /*0032*/ 	.short	0x0000
        /*0034*/ 	.byte	0x00, 0xf5, 0x21, 0x00


	//----- nvinfo : EIATTR_SPARSE_MMA_MASK
	.align		4
.L_53:
        /*0038*/ 	.byte	0x03, 0x50
        /*003a*/ 	.short	0x0000


	//----- nvinfo : EIATTR_MAXREG_COUNT
	.align		4
        /*003c*/ 	.byte	0x03, 0x1b
        /*003e*/ 	.short	0x00ff


	//----- nvinfo : EIATTR_MERCURY_ISA_VERSION
	.align		4
        /*0040*/ 	.byte	0x03, 0x5f
        /*0042*/ 	.short	0x0101


	//----- nvinfo : EIATTR_VRC_CTA_INIT_COUNT
	.align		4
        /*0044*/ 	.byte	0x02, 0x4a
	.zero		1
	.zero		1


	//----- nvinfo : EIATTR_EXIT_INSTR_OFFSETS
	.align		4
        /*0048*/ 	.byte	0x04, 0x1c
        /*004a*/ 	.short	(.L_55 - .L_54)


	//   ....[0]....
.L_54:
        /*004c*/ 	.word	0x00000100


	//   ....[1]....
        /*0050*/ 	.word	0x00000120


	//   ....[2]....
        /*0054*/ 	.word	0x000009f0


	//   ....[3]....
        /*0058*/ 	.word	0x00001020


	//   ....[4]....
        /*005c*/ 	.word	0x00001360


	//   ....[5]....
        /*0060*/ 	.word	0x000014f0


	//----- nvinfo : EIATTR_CBANK_PARAM_SIZE
	.align		4
.L_55:
        /*0064*/ 	.byte	0x03, 0x19
        /*0066*/ 	.short	0x0014


	//----- nvinfo : EIATTR_PARAM_CBANK
	.align		4
        /*0068*/ 	.byte	0x04, 0x0a
        /*006a*/ 	.short	(.L_57 - .L_56)
	.align		4
.L_56:
        /*006c*/ 	.word	index@(.nv.constant0._Z7sweep_xPKfPfi)
        /*0070*/ 	.short	0x0380
        /*0072*/ 	.short	0x0014


	//----- nvinfo : EIATTR_SW_WAR
	.align		4
.L_57:
        /*0074*/ 	.byte	0x04, 0x36
        /*0076*/ 	.short	(.L_59 - .L_58)
.L_58:
        /*0078*/ 	.word	0x00000008
.L_59:


//--------------------- .nv.callgraph             --------------------------
	.section	.nv.callgraph,"",@"SHT_CUDA_CALLGRAPH"
	.align	4
	.sectionentsize	8
	.align		4
        /*0000*/ 	.word	0x00000000
	.align		4
        /*0004*/ 	.word	0xffffffff
	.align		4
        /*0008*/ 	.word	0x00000000
	.align		4
        /*000c*/ 	.word	0xfffffffe
	.align		4
        /*0010*/ 	.word	0x00000000
	.align		4
        /*0014*/ 	.word	0xfffffffd
	.align		4
        /*0018*/ 	.word	0x00000000
	.align		4
        /*001c*/ 	.word	0xfffffffc


//--------------------- .text._Z7sweep_zPKfPfi    --------------------------
	.section	.text._Z7sweep_zPKfPfi,"ax",@progbits
	.align	128
        .global         _Z7sweep_zPKfPfi
        .type           _Z7sweep_zPKfPfi,@function
        .size           _Z7sweep_zPKfPfi,(.L_x_15 - _Z7sweep_zPKfPfi)
        .other          _Z7sweep_zPKfPfi,@"STO_CUDA_ENTRY STV_DEFAULT"
_Z7sweep_zPKfPfi:
.text._Z7sweep_zPKfPfi:
[----:B------:R-:W-:Y:S01]  /*0000*/  LDC R1, c[0x0][0x37c] ;  /* 0x0000df00ff017b82 */ /* 0x000fe20000000800 */
[----:B------:R-:W0:Y:S07]  /*0010*/  S2R R3, SR_TID.X ;  /* 0x0000000000037919 */ /* 0x000e2e0000002100 */
[----:B------:R-:W0:Y:S01]  /*0020*/  LDC R0, c[0x0][0x360] ;  /* 0x0000d800ff007b82 */ /* 0x000e220000000800 */
[----:B------:R-:W1:Y:S07]  /*0030*/  S2R R5, SR_TID.Y ;  /* 0x0000000000057919 */ /* 0x000e6e0000002200 */
[----:B------:R-:W0:Y:S08]  /*0040*/  S2UR UR4, SR_CTAID.X ;  /* 0x00000000000479c3 */ /* 0x000e300000002500 */
[----:B------:R-:W1:Y:S08]  /*0050*/  S2UR UR5, SR_CTAID.Y ;  /* 0x00000000000579c3 */ /* 0x000e700000002600 */
[----:B------:R-:W1:Y:S08]  /*0060*/  LDC R2, c[0x0][0x364] ;  /* 0x0000d900ff027b82 */ /* 0x000e700000000800 */
[----:B------:R-:W2:Y:S01]  /*0070*/  LDC R6, c[0x0][0x390] ;  /* 0x0000e400ff067b82 */ /* 0x000ea20000000800 */
[----:B0-----:R-:W-:-:S04]  /*0080*/  IMAD R0, R0, UR4, R3 ;  /* 0x0000000400007c24 */ /* 0x001fc8000f8e0203 */
[C---:B------:R-:W-:Y:S01]  /*0090*/  VIADD R4, R0.reuse, 0x1 ;  /* 0x0000000100047836 */ /* 0x040fe20000000000 */
[----:B------:R-:W-:Y:S01]  /*00a0*/  ISETP.GT.U32.AND P0, PT, R0, 0x7ffffffe, PT ;  /* 0x7ffffffe0000780c */ /* 0x000fe20003f04070 */
[----:B-1----:R-:W-:-:S04]  /*00b0*/  IMAD R2, R2, UR5, R5 ;  /* 0x0000000502027c24 */ /* 0x002fc8000f8e0205 */
[----:B------:R-:W-:Y:S02]  /*00c0*/  VIADD R9, R2, 0x1 ;  /* 0x0000000102097836 */ /* 0x000fe40000000000 */
[----:B--2---:R-:W-:-:S03]  /*00d0*/  VIADD R0, R6, 0xffffffff ;  /* 0xffffffff06007836 */ /* 0x004fc60000000000 */
[----:B------:R-:W-:-:S04]  /*00e0*/  VIMNMX R3, PT, PT, R4, R9, !PT ;  /* 0x0000000904037248 */ /* 0x000fc80007fe0100 */
[----:B------:R-:W-:-:S13]  /*00f0*/  ISETP.GE.OR P0, PT, R3, R0, P0 ;  /* 0x000000000300720c */ /* 0x000fda0000706670 */
[----:B------:R-:W-:Y:S05]  /*0100*/  @P0 EXIT ;  /* 0x000000000000094d */ /* 0x000fea0003800000 */
[----:B------:R-:W-:-:S13]  /*0110*/  ISETP.GE.AND P0, PT, R6, 0x3, PT ;  /* 0x000000030600780c */ /* 0x000fda0003f06270 */
[----:B------:R-:W-:Y:S05]  /*0120*/  @!P0 EXIT ;  /* 0x000000000000894d */ /* 0x000fea0003800000 */
[----:B------:R-:W-:Y:S01]  /*0130*/  IADD3 R0, PT, PT, R6, -0x3, RZ ;  /* 0xfffffffd06007810 */ /* 0x000fe20007ffe0ff */
[----:B------:R-:W-:Y:S01]  /*0140*/  IMAD.WIDE.U32 R2, R9, R6, RZ ;  /* 0x0000000609027225 */ /* 0x000fe200078e00ff */
[----:B------:R-:W-:Y:S01]  /*0150*/  SHF.R.S32.HI R7, RZ, 0x1f, R6 ;  /* 0x0000001fff077819 */ /* 0x000fe20000011406 */
[----:B------:R-:W0:Y:S01]  /*0160*/  LDCU.64 UR6, c[0x0][0x358] ;  /* 0x00006b00ff0677ac */ /* 0x000e220008000a00 */
[----:B------:R-:W-:Y:S01]  /*0170*/  ISETP.GE.U32.AND P0, PT, R0, 0x7, PT ;  /* 0x000000070000780c */ /* 0x000fe20003f06070 */
[----:B------:R-:W-:Y:S02]  /*0180*/  VIADD R0, R6, 0xfffffffe ;  /* 0xfffffffe06007836 */ /* 0x000fe40000000000 */
[----:B------:R-:W-:Y:S01]  /*0190*/  IMAD R17, R7, R9, RZ ;  /* 0x0000000907117224 */ /* 0x000fe200078e02ff */
[----:B------:R-:W-:Y:S02]  /*01a0*/  UMOV UR4, 0x1 ;  /* 0x0000000100047882 */ /* 0x000fe40000000000 */
[----:B------:R-:W-:Y:S01]  /*01b0*/  LOP3.LUT R20, R0, 0x7, RZ, 0xc0, !PT ;  /* 0x0000000700147812 */ /* 0x000fe200078ec0ff */
[----:B------:R-:W-:-:S06]  /*01c0*/  IMAD.IADD R17, R3, 0x1, R17 ;  /* 0x0000000103117824 */ /* 0x000fcc00078e0211 */
[----:B------:R-:W-:Y:S05]  /*01d0*/  @!P0 BRA `(.L_x_0) ;  /* 0x00000004007c8947 */ /* 0x000fea0003800000 */
[----:B------:R-:W-:Y:S01]  /*01e0*/  IMAD R10, R7, R2, RZ ;  /* 0x00000002070a7224 */ /* 0x000fe200078e02ff */
[----:B------:R-:W-:Y:S01]  /*01f0*/  LOP3.LUT R18, R0, 0xfffffff8, RZ, 0xc0, !PT ;  /* 0xfffffff800127812 */ /* 0x000fe200078ec0ff */
[-C--:B------:R-:W-:Y:S01]  /*0200*/  IMAD.WIDE.U32 R8, R2, R6.reuse, R6 ;  /* 0x0000000602087225 */ /* 0x080fe200078e0006 */
[C-C-:B------:R-:W-:Y:S01]  /*0210*/  SHF.L.U64.HI R19, R6.reuse, 0x5, R7.reuse ;  /* 0x0000000506137819 */ /* 0x140fe20000010207 */
[----:B------:R-:W-:Y:S01]  /*0220*/  UMOV UR4, URZ ;  /* 0x000000ff00047c82 */ /* 0x000fe20008000000 */
[----:B------:R-:W-:Y:S01]  /*0230*/  SHF.L.U64.HI R21, R6, 0x2, R7 ;  /* 0x0000000206157819 */ /* 0x000fe20000010207 */
[----:B------:R-:W-:Y:S02]  /*0240*/  IMAD R11, R17, R6, R10 ;  /* 0x00000006110b7224 */ /* 0x000fe400078e020a */
[----:B------:R-:W-:Y:S02]  /*0250*/  IMAD.SHL.U32 R25, R8, 0x4, RZ ;  /* 0x0000000408197824 */ /* 0x000fe400078e00ff */
[----:B------:R-:W-:Y:S01]  /*0260*/  IMAD.SHL.U32 R23, R6, 0x4, RZ ;  /* 0x0000000406177824 */ /* 0x000fe200078e00ff */
[----:B------:R-:W-:Y:S01]  /*0270*/  IADD3 R9, PT, PT, R9, R11, RZ ;  /* 0x0000000b09097210 */ /* 0x000fe20007ffe0ff */
[----:B------:R-:W-:Y:S01]  /*0280*/  IMAD.MOV R18, RZ, RZ, -R18 ;  /* 0x000000ffff127224 */ /* 0x000fe200078e0a12 */
[----:B------:R-:W-:-:S02]  /*0290*/  LEA R25, P0, R4, R25, 0x2 ;  /* 0x0000001904197211 */ /* 0x000fc400078010ff */
[----:B------:R-:W-:-:S04]  /*02a0*/  SHF.L.U64.HI R9, R8, 0x2, R9 ;  /* 0x0000000208097819 */ /* 0x000fc80000010209 */
[----:B------:R-:W-:-:S07]  /*02b0*/  LEA.HI.X R16, R4, R9, RZ, 0x2, P0 ;  /* 0x0000000904107211 */ /* 0x000fce00000f14ff */
.L_x_1:
[----:B--2---:R-:W1:Y:S08]  /*02c0*/  LDC.64 R12, c[0x0][0x380] ;  /* 0x0000e000ff0c7b82 */ /* 0x004e700000000a00 */
[----:B------:R-:W2:Y:S01]  /*02d0*/  LDC.64 R8, c[0x0][0x388] ;  /* 0x0000e200ff087b82 */ /* 0x000ea20000000a00 */
[----:B-1----:R-:W-:-:S04]  /*02e0*/  IADD3 R12, P0, P1, R25, -0x4, R12 ;  /* 0xfffffffc190c7810 */ /* 0x002fc8000791e00c */
[----:B------:R-:W-:-:S05]  /*02f0*/  IADD3.X R13, PT, PT, R16, -0x1, R13, P0, P1 ;  /* 0xffffffff100d7810 */ /* 0x000fca00007e240d */
[----:B0-----:R-:W3:Y:S04]  /*0300*/  LDG.E R11, desc[UR6][R12.64] ;  /* 0x000000060c0b7981 */ /* 0x001ee8000c1e1900 */
[----:B------:R-:W3:Y:S01]  /*0310*/  LDG.E R14, desc[UR6][R12.64+0x8] ;  /* 0x000008060c0e7981 */ /* 0x000ee2000c1e1900 */
[----:B--2---:R-:W-:Y:S02]  /*0320*/  IADD3 R8, P0, PT, R25, R8, RZ ;  /* 0x0000000819087210 */ /* 0x004fe40007f1e0ff */
[----:B------:R-:W-:-:S03]  /*0330*/  IADD3 R10, P1, PT, R12, R23, RZ ;  /* 0x000000170c0a7210 */ /* 0x000fc60007f3e0ff */
[----:B------:R-:W-:Y:S02]  /*0340*/  IMAD.X R9, R16, 0x1, R9, P0 ;  /* 0x0000000110097824 */ /* 0x000fe400000e0609 */
[----:B---3--:R-:W-:Y:S01]  /*0350*/  FADD R14, R11, R14 ;  /* 0x0000000e0b0e7221 */ /* 0x008fe20000000000 */
[----:B------:R-:W-:-:S03]  /*0360*/  IADD3.X R11, PT, PT, R13, R21, RZ, P1, !PT ;  /* 0x000000150d0b7210 */ /* 0x000fc60000ffe4ff */
[----:B------:R-:W-:-:S05]  /*0370*/  FMUL R27, R14, 0.5 ;  /* 0x3f0000000e1b7820 */ /* 0x000fca0000400000 */
[----:B------:R0:W-:Y:S04]  /*0380*/  STG.E desc[UR6][R8.64], R27 ;  /* 0x0000001b08007986 */ /* 0x0001e8000c101906 */
[----:B------:R-:W2:Y:S04]  /*0390*/  LDG.E R15, desc[UR6][R10.64] ;  /* 0x000000060a0f7981 */ /* 0x000ea8000c1e1900 */
[----:B------:R-:W2:Y:S01]  /*03a0*/  LDG.E R22, desc[UR6][R10.64+0x8] ;  /* 0x000008060a167981 */ /* 0x000ea2000c1e1900 */
[-C--:B------:R-:W-:Y:S02]  /*03b0*/  IADD3 R12, P0, PT, R8, R23.reuse, RZ ;  /* 0x00000017080c7210 */ /* 0x080fe40007f1e0ff */
[----:B------:R-:W-:-:S03]  /*03c0*/  IADD3 R14, P1, PT, R10, R23, RZ ;  /* 0x000000170a0e7210 */ /* 0x000fc60007f3e0ff */
[--C-:B------:R-:W-:Y:S02]  /*03d0*/  IMAD.X R13, R9, 0x1, R21.reuse, P0 ;  /* 0x00000001090d7824 */ /* 0x100fe400000e0615 */
[----:B--2---:R-:W-:Y:S01]  /*03e0*/  FADD R22, R15, R22 ;  /* 0x000000160f167221 */ /* 0x004fe20000000000 */
[----:B------:R-:W-:-:S03]  /*03f0*/  IMAD.X R15, R11, 0x1, R21, P1 ;  /* 0x000000010b0f7824 */ /* 0x000fc600008e0615 */
[----:B------:R-:W-:-:S05]  /*0400*/  FMUL R29, R22, 0.5 ;  /* 0x3f000000161d7820 */ /* 0x000fca0000400000 */
[----:B------:R1:W-:Y:S04]  /*0410*/  STG.E desc[UR6][R12.64], R29 ;  /* 0x0000001d0c007986 */ /* 0x0003e8000c101906 */
[----:B------:R-:W2:Y:S04]  /*0420*/  LDG.E R22, desc[UR6][R14.64] ;  /* 0x000000060e167981 */ /* 0x000ea8000c1e1900 */
[----:B0-----:R-:W2:Y:S01]  /*0430*/  LDG.E R9, desc[UR6][R14.64+0x8] ;  /* 0x000008060e097981 */ /* 0x001ea2000c1e1900 */
[-C--:B------:R-:W-:Y:S02]  /*0440*/  IADD3 R8, P0, PT, R12, R23.reuse, RZ ;  /* 0x000000170c087210 */ /* 0x080fe40007f1e0ff */
[----:B------:R-:W-:-:S05]  /*0450*/  IADD3 R10, P1, PT, R14, R23, RZ ;  /* 0x000000170e0a7210 */ /* 0x000fca0007f3e0ff */
[----:B------:R-:W-:Y:S02]  /*0460*/  IMAD.X R11, R15, 0x1, R21, P1 ;  /* 0x000000010f0b7824 */ /* 0x000fe400008e0615 */
[----:B--2---:R-:W-:Y:S01]  /*0470*/  FADD R22, R22, R9 ;  /* 0x0000000916167221 */ /* 0x004fe20000000000 */
[----:B------:R-:W-:-:S03]  /*0480*/  IADD3.X R9, PT, PT, R13, R21, RZ, P0, !PT ;  /* 0x000000150d097210 */ /* 0x000fc600007fe4ff */
[----:B------:R-:W-:-:S05]  /*0490*/  FMUL R27, R22, 0.5 ;  /* 0x3f000000161b7820 */ /* 0x000fca0000400000 */
[----:B------:R0:W-:Y:S04]  /*04a0*/  STG.E desc[UR6][R8.64], R27 ;  /* 0x0000001b08007986 */ /* 0x0001e8000c101906 */
[----:B------:R-:W2:Y:S04]  /*04b0*/  LDG.E R22, desc[UR6][R10.64] ;  /* 0x000000060a167981 */ /* 0x000ea8000c1e1900 */
[----:B-1----:R-:W2:Y:S01]  /*04c0*/  LDG.E R13, desc[UR6][R10.64+0x8] ;  /* 0x000008060a0d7981 */ /* 0x002ea2000c1e1900 */
[-C--:B------:R-:W-:Y:S02]  /*04d0*/  IADD3 R12, P0, PT, R8, R23.reuse, RZ ;  /* 0x00000017080c7210 */ /* 0x080fe40007f1e0ff */
[----:B------:R-:W-:-:S04]  /*04e0*/  IADD3 R14, P1, PT, R10, R23, RZ ;  /* 0x000000170a0e7210 */ /* 0x000fc80007f3e0ff */
[----:B------:R-:W-:Y:S01]  /*04f0*/  IADD3.X R15, PT, PT, R11, R21, RZ, P1, !PT ;  /* 0x000000150b0f7210 */ /* 0x000fe20000ffe4ff */
        /* <DEDUP_REMOVED lines=10> */
[----:B------:R-:W-:-:S03]  /*05a0*/  IMAD.X R9, R13, 0x1, R21, P0 ;  /* 0x000000010d097824 */ /* 0x000fc600000e0615 */
[----:B------:R-:W-:-:S05]  /*05b0*/  FMUL R27, R22, 0.5 ;  /* 0x3f000000161b7820 */ /* 0x000fca0000400000 */
[----:B------:R0:W-:Y:S04]  /*05c0*/  STG.E desc[UR6][R8.64], R27 ;  /* 0x0000001b08007986 */ /* 0x0001e8000c101906 */
[----:B------:R-:W2:Y:S04]  /*05d0*/  LDG.E R22, desc[UR6][R10.64] ;  /* 0x000000060a167981 */ /* 0x000ea8000c1e1900 */
[----:B-1----:R-:W2:Y:S01]  /*05e0*/  LDG.E R13, desc[UR6][R10.64+0x8] ;  /* 0x000008060a0d7981 */ /* 0x002ea2000c1e1900 */
        /* <DEDUP_REMOVED lines=8> */
[----:B0-----:R-:W2:Y:S01]  /*0670*/  LDG.E R9, desc[UR6][R14.64+0x8] ;  /* 0x000008060e097981 */ /* 0x001ea2000c1e1900 */
[-C--:B------:R-:W-:Y:S02]  /*0680*/  IADD3 R8, P0, PT, R12, R23.reuse, RZ ;  /* 0x000000170c087210 */ /* 0x080fe40007f1e0ff */
[----:B------:R-:W-:-:S04]  /*0690*/  IADD3 R10, P1, PT, R14, R23, RZ ;  /* 0x000000170e0a7210 */ /* 0x000fc80007f3e0ff */
[----:B------:R-:W-:Y:S01]  /*06a0*/  IADD3.X R11, PT, PT, R15, R21, RZ, P1, !PT ;  /* 0x000000150f0b7210 */ /* 0x000fe20000ffe4ff */
[----:B--2---:R-:W-:Y:S01]  /*06b0*/  FADD R22, R22, R9 ;  /* 0x0000000916167221 */ /* 0x004fe20000000000 */
[----:B------:R-:W-:-:S03]  /*06c0*/  IMAD.X R9, R13, 0x1, R21, P0 ;  /* 0x000000010d097824 */ /* 0x000fc600000e0615 */
[----:B------:R-:W-:-:S05]  /*06d0*/  FMUL R27, R22, 0.5 ;  /* 0x3f000000161b7820 */ /* 0x000fca0000400000 */
[----:B------:R2:W-:Y:S04]  /*06e0*/  STG.E desc[UR6][R8.64], R27 ;  /* 0x0000001b08007986 */ /* 0x0005e8000c101906 */
[----:B------:R-:W3:Y:S04]  /*06f0*/  LDG.E R22, desc[UR6][R10.64] ;  /* 0x000000060a167981 */ /* 0x000ee8000c1e1900 */
[----:B-1----:R-:W3:Y:S01]  /*0700*/  LDG.E R13, desc[UR6][R10.64+0x8] ;  /* 0x000008060a0d7981 */ /* 0x002ee2000c1e1900 */
[----:B------:R-:W-:Y:S01]  /*0710*/  IADD3 R12, P0, PT, R8, R23, RZ ;  /* 0x00000017080c7210 */ /* 0x000fe20007f1e0ff */
[----:B------:R-:W-:Y:S01]  /*0720*/  VIADD R18, R18, 0x8 ;  /* 0x0000000812127836 */ /* 0x000fe20000000000 */
[----:B------:R-:W-:Y:S01]  /*0730*/  LEA R25, P1, R6, R25, 0x5 ;  /* 0x0000001906197211 */ /* 0x000fe200078228ff */
[----:B------:R-:W-:-:S03]  /*0740*/  UIADD3 UR4, UPT, UPT, UR4, 0x8, URZ ;  /* 0x0000000804047890 */ /* 0x000fc6000fffe0ff */
[----:B------:R-:W-:Y:S01]  /*0750*/  IADD3.X R16, PT, PT, R16, R19, RZ, P1, !PT ;  /* 0x0000001310107210 */ /* 0x000fe20000ffe4ff */
[----:B---3--:R-:W-:Y:S01]  /*0760*/  FADD R22, R22, R13 ;  /* 0x0000000d16167221 */ /* 0x008fe20000000000 */
[----:B------:R-:W-:Y:S01]  /*0770*/  IMAD.X R13, R9, 0x1, R21, P0 ;  /* 0x00000001090d7824 */ /* 0x000fe200000e0615 */
[----:B------:R-:W-:Y:S02]  /*0780*/  ISETP.NE.AND P0, PT, R18, RZ, PT ;  /* 0x000000ff1200720c */ /* 0x000fe40003f05270 */
[----:B------:R-:W-:-:S05]  /*0790*/  FMUL R15, R22, 0.5 ;  /* 0x3f000000160f7820 */ /* 0x000fca0000400000 */
[----:B------:R2:W-:Y:S06]  /*07a0*/  STG.E desc[UR6][R12.64], R15 ;  /* 0x0000000f0c007986 */ /* 0x0005ec000c101906 */
[----:B------:R-:W-:Y:S05]  /*07b0*/  @P0 BRA `(.L_x_1) ;  /* 0xfffffff800c00947 */ /* 0x000fea000383ffff */
[----:B------:R-:W-:-:S12]  /*07c0*/  UIADD3 UR4, UPT, UPT, UR4, 0x1, URZ ;  /* 0x0000000104047890 */ /* 0x000fd8000fffe0ff */
.L_x_0:
[----:B------:R-:W-:-:S13]  /*07d0*/  ISETP.NE.AND P0, PT, R20, RZ, PT ;  /* 0x000000ff1400720c */ /* 0x000fda0003f05270 */
[----:B0-----:R-:W-:Y:S05]  /*07e0*/  @!P0 EXIT ;  /* 0x000000000000894d */ /* 0x001fea0003800000 */
[----:B------:R-:W-:Y:S02]  /*07f0*/  ISETP.GE.U32.AND P1, PT, R20, 0x4, PT ;  /* 0x000000041400780c */ /* 0x000fe40003f26070 */
[----:B------:R-:W-:-:S04]  /*0800*/  LOP3.LUT R0, R0, 0x3, RZ, 0xc0, !PT ;  /* 0x0000000300007812 */ /* 0x000fc800078ec0ff */
[----:B------:R-:W-:-:S07]  /*0810*/  ISETP.NE.AND P0, PT, R0, RZ, PT ;  /* 0x000000ff0000720c */ /* 0x000fce0003f05270 */
[----:B------:R-:W-:Y:S06]  /*0820*/  @!P1 BRA `(.L_x_2) ;  /* 0x0000000400289947 */ /* 0x000fec0003800000 */
[----:B------:R-:W-:Y:S01]  /*0830*/  IADD3 R11, P1, PT, R2, UR4, RZ ;  /* 0x00000004020b7c10 */ /* 0x000fe2000ff3e0ff */
[----:B------:R-:W0:Y:S04]  /*0840*/  LDCU.128 UR8, c[0x0][0x380] ;  /* 0x00007000ff0877ac */ /* 0x000e280008000c00 */
[----:B------:R-:W-:-:S04]  /*0850*/  IMAD.X R5, RZ, RZ, R17, P1 ;  /* 0x000000ffff057224 */ /* 0x000fc800008e0611 */
[-C--:B------:R-:W-:Y:S02]  /*0860*/  IMAD R10, R5, R6.reuse, RZ ;  /* 0x00000006050a7224 */ /* 0x080fe400078e02ff */
[----:B------:R-:W-:Y:S02]  /*0870*/  IMAD.MOV.U32 R5, RZ, RZ, RZ ;  /* 0x000000ffff057224 */ /* 0x000fe400078e00ff */
[----:B--2---:R-:W-:-:S04]  /*0880*/  IMAD.WIDE.U32 R8, R11, R6, R4 ;  /* 0x000000060b087225 */ /* 0x004fc800078e0004 */
[----:B------:R-:W-:Y:S01]  /*0890*/  IMAD R11, R7, R11, R10 ;  /* 0x0000000b070b7224 */ /* 0x000fe200078e020a */
[----:B------:R-:W-:-:S03]  /*08a0*/  SHF.L.U32 R14, R8, 0x2, RZ ;  /* 0x00000002080e7819 */ /* 0x000fc600000006ff */
[----:B------:R-:W-:Y:S01]  /*08b0*/  IMAD.IADD R9, R9, 0x1, R11 ;  /* 0x0000000109097824 */ /* 0x000fe200078e020b */
[----:B0-----:R-:W-:-:S04]  /*08c0*/  IADD3 R10, P1, PT, R14, UR8, RZ ;  /* 0x000000080e0a7c10 */ /* 0x001fc8000ff3e0ff */
[----:B------:R-:W-:-:S04]  /*08d0*/  SHF.L.U64.HI R18, R8, 0x2, R9 ;  /* 0x0000000208127819 */ /* 0x000fc80000010209 */
[----:B------:R-:W-:-:S05]  /*08e0*/  IADD3.X R11, PT, PT, R18, UR9, RZ, P1, !PT ;  /* 0x00000009120b7c10 */ /* 0x000fca0008ffe4ff */
[----:B------:R-:W2:Y:S04]  /*08f0*/  LDG.E R15, desc[UR6][R10.64+-0x4] ;  /* 0xfffffc060a0f7981 */ /* 0x000ea8000c1e1900 */
[----:B------:R-:W2:Y:S01]  /*0900*/  LDG.E R16, desc[UR6][R10.64+0x4] ;  /* 0x000004060a107981 */ /* 0x000ea2000c1e1900 */
[----:B------:R-:W-:-:S06]  /*0910*/  UIADD3 UR5, UPT, UPT, UR4, 0x1, URZ ;  /* 0x0000000104057890 */ /* 0x000fcc000fffe0ff */
[----:B------:R-:W-:-:S05]  /*0920*/  IADD3 R13, P1, PT, R2, UR5, RZ ;  /* 0x00000005020d7c10 */ /* 0x000fca000ff3e0ff */
[----:B------:R-:W-:Y:S01]  /*0930*/  IMAD.X R9, RZ, RZ, R17, P1 ;  /* 0x000000ffff097224 */ /* 0x000fe200008e0611 */
[----:B------:R-:W-:-:S03]  /*0940*/  IADD3 R14, P1, PT, R14, UR10, RZ ;  /* 0x0000000a0e0e7c10 */ /* 0x000fc6000ff3e0ff */
[----:B------:R-:W-:-:S04]  /*0950*/  IMAD R9, R9, R6, RZ ;  /* 0x0000000609097224 */ /* 0x000fc800078e02ff */
[----:B------:R-:W-:Y:S02]  /*0960*/  IMAD R9, R7, R13, R9 ;  /* 0x0000000d07097224 */ /* 0x000fe400078e0209 */
[----:B------:R-:W-:-:S04]  /*0970*/  IMAD.WIDE.U32 R12, R13, R6, R4 ;  /* 0x000000060d0c7225 */ /* 0x000fc800078e0004 */
[----:B------:R-:W-:Y:S01]  /*0980*/  IMAD.SHL.U32 R8, R12, 0x4, RZ ;  /* 0x000000040c087824 */ /* 0x000fe200078e00ff */
[----:B------:R-:W-:-:S04]  /*0990*/  IADD3 R9, PT, PT, R13, R9, RZ ;  /* 0x000000090d097210 */ /* 0x000fc80007ffe0ff */
[----:B------:R-:W-:Y:S02]  /*09a0*/  SHF.L.U64.HI R9, R12, 0x2, R9 ;  /* 0x000000020c097819 */ /* 0x000fe40000010209 */
[----:B------:R-:W-:-:S04]  /*09b0*/  IADD3 R12, P2, PT, R8, UR8, RZ ;  /* 0x00000008080c7c10 */ /* 0x000fc8000ff5e0ff */
[----:B------:R-:W-:Y:S01]  /*09c0*/  IADD3.X R13, PT, PT, R9, UR9, RZ, P2, !PT ;  /* 0x00000009090d7c10 */ /* 0x000fe200097fe4ff */
[----:B--2---:R-:W-:Y:S01]  /*09d0*/  FADD R16, R15, R16 ;  /* 0x000000100f107221 */ /* 0x004fe20000000000 */
[----:B------:R-:W-:-:S03]  /*09e0*/  IADD3.X R15, PT, PT, R18, UR11, RZ, P1, !PT ;  /* 0x0000000b120f7c10 */ /* 0x000fc60008ffe4ff */
[----:B------:R-:W-:-:S05]  /*09f0*/  FMUL R19, R16, 0.5 ;  /* 0x3f00000010137820 */ /* 0x000fca0000400000 */
[----:B------:R0:W-:Y:S04]  /*0a00*/  STG.E desc[UR6][R14.64], R19 ;  /* 0x000000130e007986 */ /* 0x0001e8000c101906 */
[----:B------:R-:W2:Y:S04]  /*0a10*/  LDG.E R16, desc[UR6][R12.64+-0x4] ;  /* 0xfffffc060c107981 */ /* 0x000ea8000c1e1900 */
[----:B------:R-:W2:Y:S01]  /*0a20*/  LDG.E R21, desc[UR6][R12.64+0x4] ;  /* 0x000004060c157981 */ /* 0x000ea2000c1e1900 */
[----:B------:R-:W-:-:S06]  /*0a30*/  UIADD3 UR5, UPT, UPT, UR4, 0x2, URZ ;  /* 0x0000000204057890 */ /* 0x000fcc000fffe0ff */
[----:B------:R-:W-:-:S05]  /*0a40*/  IADD3 R11, P1, PT, R2, UR5, RZ ;  /* 0x00000005020b7c10 */ /* 0x000fca000ff3e0ff */
[----:B------:R-:W-:Y:S01]  /*0a50*/  IMAD.X R23, RZ, RZ, R17, P1 ;  /* 0x000000ffff177224 */ /* 0x000fe200008e0611 */
[----:B0-----:R-:W-:-:S03]  /*0a60*/  IADD3 R14, P1, PT, R8, UR10, RZ ;  /* 0x0000000a080e7c10 */ /* 0x001fc6000ff3e0ff */
[----:B------:R-:W-:Y:S01]  /*0a70*/  IMAD R23, R23, R6, RZ ;  /* 0x0000000617177224 */ /* 0x000fe200078e02ff */
[----:B------:R-:W-:-:S03]  /*0a80*/  IADD3.X R15, PT, PT, R9, UR11, RZ, P1, !PT ;  /* 0x0000000b090f7c10 */ /* 0x000fc60008ffe4ff */
[----:B------:R-:W-:Y:S02]  /*0a90*/  IMAD R23, R7, R11, R23 ;  /* 0x0000000b07177224 */ /* 0x000fe400078e0217 */
[----:B------:R-:W-:-:S05]  /*0aa0*/  IMAD.WIDE.U32 R10, R11, R6, R4 ;  /* 0x000000060b0a7225 */ /* 0x000fca00078e0004 */
[----:B------:R-:W-:Y:S01]  /*0ab0*/  IADD3 R23, PT, PT, R11, R23, RZ ;  /* 0x000000170b177210 */ /* 0x000fe20007ffe0ff */
[----:B------:R-:W-:-:S03]  /*0ac0*/  IMAD.SHL.U32 R11, R10, 0x4, RZ ;  /* 0x000000040a0b7824 */ /* 0x000fc600078e00ff */
[----:B------:R-:W-:Y:S02]  /*0ad0*/  SHF.L.U64.HI R10, R10, 0x2, R23 ;  /* 0x000000020a0a7819 */ /* 0x000fe40000010217 */
[----:B------:R-:W-:-:S04]  /*0ae0*/  IADD3 R8, P2, PT, R11, UR8, RZ ;  /* 0x000000080b087c10 */ /* 0x000fc8000ff5e0ff */
[----:B------:R-:W-:Y:S01]  /*0af0*/  IADD3.X R9, PT, PT, R10, UR9, RZ, P2, !PT ;  /* 0x000000090a097c10 */ /* 0x000fe200097fe4ff */
[----:B--2---:R-:W-:-:S04]  /*0b00*/  FADD R16, R16, R21 ;  /* 0x0000001510107221 */ /* 0x004fc80000000000 */
[----:B------:R-:W-:-:S05]  /*0b10*/  FMUL R19, R16, 0.5 ;  /* 0x3f00000010137820 */ /* 0x000fca0000400000 */
[----:B------:R0:W-:Y:S04]  /*0b20*/  STG.E desc[UR6][R14.64], R19 ;  /* 0x000000130e007986 */ /* 0x0001e8000c101906 */
[----:B------:R-:W2:Y:S04]  /*0b30*/  LDG.E R16, desc[UR6][R8.64+-0x4] ;  /* 0xfffffc0608107981 */ /* 0x000ea8000c1e1900 */
[----:B------:R1:W2:Y:S01]  /*0b40*/  LDG.E R21, desc[UR6][R8.64+0x4] ;  /* 0x0000040608157981 */ /* 0x0002a2000c1e1900 */
[----:B------:R-:W-:-:S06]  /*0b50*/  UIADD3 UR5, UPT, UPT, UR4, 0x3, URZ ;  /* 0x0000000304057890 */ /* 0x000fcc000fffe0ff */
[----:B------:R-:W-:-:S05]  /*0b60*/  IADD3 R23, P1, PT, R2, UR5, RZ ;  /* 0x0000000502177c10 */ /* 0x000fca000ff3e0ff */
[----:B------:R-:W-:-:S04]  /*0b70*/  IMAD.X R13, RZ, RZ, R17, P1 ;  /* 0x000000ffff0d7224 */ /* 0x000fc800008e0611 */
[-C--:B------:R-:W-:Y:S02]  /*0b80*/  IMAD R18, R13, R6.reuse, RZ ;  /* 0x000000060d127224 */ /* 0x080fe400078e02ff */
[----:B------:R-:W-:-:S04]  /*0b90*/  IMAD.WIDE.U32 R12, R23, R6, R4 ;  /* 0x00000006170c7225 */ /* 0x000fc800078e0004 */
[----:B------:R-:W-:Y:S02]  /*0ba0*/  IMAD R23, R7, R23, R18 ;  /* 0x0000001707177224 */ /* 0x000fe400078e0212 */
[----:B------:R-:W-:-:S03]  /*0bb0*/  IMAD.SHL.U32 R18, R12, 0x4, RZ ;  /* 0x000000040c127824 */ /* 0x000fc600078e00ff */
[----:B------:R-:W-:Y:S02]  /*0bc0*/  IADD3 R13, PT, PT, R13, R23, RZ ;  /* 0x000000170d0d7210 */ /* 0x000fe40007ffe0ff */
[----:B-1----:R-:W-:Y:S02]  /*0bd0*/  IADD3 R8, P2, PT, R18, UR8, RZ ;  /* 0x0000000812087c10 */ /* 0x002fe4000ff5e0ff */
[----:B0-----:R-:W-:Y:S02]  /*0be0*/  SHF.L.U64.HI R19, R12, 0x2, R13 ;  /* 0x000000020c137819 */ /* 0x001fe4000001020d */
[----:B------:R-:W-:Y:S02]  /*0bf0*/  IADD3 R12, P1, PT, R11, UR10, RZ ;  /* 0x0000000a0b0c7c10 */ /* 0x000fe4000ff3e0ff */
[----:B------:R-:W-:Y:S02]  /*0c00*/  IADD3.X R9, PT, PT, R19, UR9, RZ, P2, !PT ;  /* 0x0000000913097c10 */ /* 0x000fe400097fe4ff */
[----:B------:R-:W-:Y:S01]  /*0c10*/  IADD3.X R13, PT, PT, R10, UR11, RZ, P1, !PT ;  /* 0x0000000b0a0d7c10 */ /* 0x000fe20008ffe4ff */
[----:B--2---:R-:W-:-:S04]  /*0c20*/  FADD R16, R16, R21 ;  /* 0x0000001510107221 */ /* 0x004fc80000000000 */
[----:B------:R-:W-:-:S05]  /*0c30*/  FMUL R15, R16, 0.5 ;  /* 0x3f000000100f7820 */ /* 0x000fca0000400000 */
[----:B------:R0:W-:Y:S04]  /*0c40*/  STG.E desc[UR6][R12.64], R15 ;  /* 0x0000000f0c007986 */ /* 0x0001e8000c101906 */
[----:B------:R-:W2:Y:S04]  /*0c50*/  LDG.E R11, desc[UR6][R8.64+-0x4] ;  /* 0xfffffc06080b7981 */ /* 0x000ea8000c1e1900 */
[----:B------:R-:W2:Y:S01]  /*0c60*/  LDG.E R14, desc[UR6][R8.64+0x4] ;  /* 0x00000406080e7981 */ /* 0x000ea2000c1e1900 */
[----:B------:R-:W-:Y:S01]  /*0c70*/  IADD3 R10, P1, PT, R18, UR10, RZ ;  /* 0x0000000a120a7c10 */ /* 0x000fe2000ff3e0ff */
[----:B------:R-:W-:Y:S01]  /*0c80*/  UIADD3 UR4, UPT, UPT, UR4, 0x4, URZ ;  /* 0x0000000404047890 */ /* 0x000fe2000fffe0ff */
[----:B--2---:R-:W-:-:S02]  /*0c90*/  FADD R14, R11, R14 ;  /* 0x0000000e0b0e7221 */ /* 0x004fc40000000000 */
[----:B------:R-:W-:Y:S02]  /*0ca0*/  IADD3.X R11, PT, PT, R19, UR11, RZ, P1, !PT ;  /* 0x0000000b130b7c10 */ /* 0x000fe40008ffe4ff */
[----:B------:R-:W-:-:S05]  /*0cb0*/  FMUL R19, R14, 0.5 ;  /* 0x3f0000000e137820 */ /* 0x000fca0000400000 */
[----:B------:R0:W-:Y:S02]  /*0cc0*/  STG.E desc[UR6][R10.64], R19 ;  /* 0x000000130a007986 */ /* 0x0001e4000c101906 */
.L_x_2:
[----:B------:R-:W-:Y:S05]  /*0cd0*/  @!P0 EXIT ;  /* 0x000000000000894d */ /* 0x000fea0003800000 */
[----:B------:R-:W-:Y:S02]  /*0ce0*/  ISETP.NE.AND P1, PT, R0, 0x1, PT ;  /* 0x000000010000780c */ /* 0x000fe40003f25270 */
[----:B--2---:R-:W-:-:S04]  /*0cf0*/  LOP3.LUT R8, R6, 0x1, RZ, 0xc0, !PT ;  /* 0x0000000106087812 */ /* 0x004fc800078ec0ff */
[----:B------:R-:W-:-:S07]  /*0d00*/  ISETP.NE.U32.AND P0, PT, R8, 0x1, PT ;  /* 0x000000010800780c */ /* 0x000fce0003f05070 */
[----:B------:R-:W-:Y:S06]  /*0d10*/  @!P1 BRA `(.L_x_3) ;  /* 0x00000000009c9947 */ /* 0x000fec0003800000 */
[----:B0-----:R-:W-:Y:S01]  /*0d20*/  IADD3 R13, P1, PT, R2, UR4, RZ ;  /* 0x00000004020d7c10 */ /* 0x001fe2000ff3e0ff */
[----:B------:R-:W0:Y:S01]  /*0d30*/  LDCU.128 UR8, c[0x0][0x380] ;  /* 0x00007000ff0877ac */ /* 0x000e220008000c00 */
[----:B------:R-:W-:-:S03]  /*0d40*/  MOV R8, R4 ;  /* 0x0000000400087202 */ /* 0x000fc60000000f00 */
[----:B------:R-:W-:-:S04]  /*0d50*/  IMAD.X R9, RZ, RZ, R17, P1 ;  /* 0x000000ffff097224 */ /* 0x000fc800008e0611 */
[-C--:B------:R-:W-:Y:S02]  /*0d60*/  IMAD R0, R9, R6.reuse, RZ ;  /* 0x0000000609007224 */ /* 0x080fe400078e02ff */
[----:B------:R-:W-:Y:S02]  /*0d70*/  IMAD.MOV.U32 R9, RZ, RZ, RZ ;  /* 0x000000ffff097224 */ /* 0x000fe400078e00ff */
[----:B------:R-:W-:-:S04]  /*0d80*/  IMAD.WIDE.U32 R10, R13, R6, R8 ;  /* 0x000000060d0a7225 */ /* 0x000fc800078e0008 */
[----:B------:R-:W-:Y:S02]  /*0d90*/  IMAD R13, R7, R13, R0 ;  /* 0x0000000d070d7224 */ /* 0x000fe400078e0200 */
[----:B------:R-:W-:-:S03]  /*0da0*/  IMAD.SHL.U32 R15, R10, 0x4, RZ ;  /* 0x000000040a0f7824 */ /* 0x000fc600078e00ff */
[----:B------:R-:W-:Y:S02]  /*0db0*/  IADD3 R13, PT, PT, R11, R13, RZ ;  /* 0x0000000d0b0d7210 */ /* 0x000fe40007ffe0ff */
[----:B0-----:R-:W-:Y:S02]  /*0dc0*/  IADD3 R12, P1, PT, R15, UR8, RZ ;  /* 0x000000080f0c7c10 */ /* 0x001fe4000ff3e0ff */
[----:B------:R-:W-:-:S04]  /*0dd0*/  SHF.L.U64.HI R14, R10, 0x2, R13 ;  /* 0x000000020a0e7819 */ /* 0x000fc8000001020d */
[----:B------:R-:W-:-:S05]  /*0de0*/  IADD3.X R13, PT, PT, R14, UR9, RZ, P1, !PT ;  /* 0x000000090e0d7c10 */ /* 0x000fca0008ffe4ff */
[----:B------:R-:W2:Y:S04]  /*0df0*/  LDG.E R0, desc[UR6][R12.64+-0x4] ;  /* 0xfffffc060c007981 */ /* 0x000ea8000c1e1900 */
[----:B------:R-:W2:Y:S01]  /*0e00*/  LDG.E R11, desc[UR6][R12.64+0x4] ;  /* 0x000004060c0b7981 */ /* 0x000ea2000c1e1900 */
[----:B------:R-:W-:-:S06]  /*0e10*/  UIADD3 UR5, UPT, UPT, UR4, 0x1, URZ ;  /* 0x0000000104057890 */ /* 0x000fcc000fffe0ff */
[----:B------:R-:W-:-:S05]  /*0e20*/  IADD3 R19, P1, PT, R2, UR5, RZ ;  /* 0x0000000502137c10 */ /* 0x000fca000ff3e0ff */
[----:B------:R-:W-:Y:S02]  /*0e30*/  IMAD.X R21, RZ, RZ, R17, P1 ;  /* 0x000000ffff157224 */ /* 0x000fe400008e0611 */
[----:B------:R-:W-:-:S04]  /*0e40*/  IMAD.WIDE.U32 R8, R19, R6, R8 ;  /* 0x0000000613087225 */ /* 0x000fc800078e0008 */
[----:B------:R-:W-:Y:S01]  /*0e50*/  IMAD R21, R21, R6, RZ ;  /* 0x0000000615157224 */ /* 0x000fe200078e02ff */
[----:B------:R-:W-:-:S03]  /*0e60*/  SHF.L.U32 R16, R8, 0x2, RZ ;  /* 0x0000000208107819 */ /* 0x000fc600000006ff */
[----:B------:R-:W-:Y:S01]  /*0e70*/  IMAD R21, R7, R19, R21 ;  /* 0x0000001307157224 */ /* 0x000fe200078e0215 */
[----:B------:R-:W-:-:S03]  /*0e80*/  IADD3 R10, P2, PT, R16, UR8, RZ ;  /* 0x00000008100a7c10 */ /* 0x000fc6000ff5e0ff */
[----:B------:R-:W-:-:S05]  /*0e90*/  IMAD.IADD R21, R9, 0x1, R21 ;  /* 0x0000000109157824 */ /* 0x000fca00078e0215 */
        /* <DEDUP_REMOVED lines=15> */
.L_x_3:
[----:B------:R-:W-:Y:S05]  /*0f90*/  @P0 EXIT ;  /* 0x000000000000094d */ /* 0x000fea0003800000 */
[----:B------:R-:W-:Y:S01]  /*0fa0*/  IADD3 R3, P0, PT, R2, UR4, RZ ;  /* 0x0000000402037c10 */ /* 0x000fe2000ff1e0ff */
[----:B------:R-:W2:Y:S01]  /*0fb0*/  LDCU.128 UR8, c[0x0][0x380] ;  /* 0x00007000ff0877ac */ /* 0x000ea20008000c00 */
[----:B------:R-:W-:-:S03]  /*0fc0*/  IMAD.MOV.U32 R5, RZ, RZ, RZ ;  /* 0x000000ffff057224 */ /* 0x000fc600078e00ff */
[----:B------:R-:W-:Y:S02]  /*0fd0*/  IMAD.X R17, RZ, RZ, R17, P0 ;  /* 0x000000ffff117224 */ /* 0x000fe400000e0611 */
[----:B------:R-:W-:-:S04]  /*0fe0*/  IMAD.WIDE.U32 R4, R3, R6, R4 ;  /* 0x0000000603047225 */ /* 0x000fc800078e0004 */
[----:B------:R-:W-:Y:S01]  /*0ff0*/  IMAD R17, R17, R6, RZ ;  /* 0x0000000611117224 */ /* 0x000fe200078e02ff */
[----:B------:R-:W-:-:S03]  /*1000*/  SHF.L.U32 R6, R4, 0x2, RZ ;  /* 0x0000000204067819 */ /* 0x000fc600000006ff */
[----:B------:R-:W-:-:S04]  /*1010*/  IMAD R7, R7, R3, R17 ;  /* 0x0000000307077224 */ /* 0x000fc800078e0211 */
[----:B------:R-:W-:Y:S01]  /*1020*/  IMAD.IADD R7, R5, 0x1, R7 ;  /* 0x0000000105077824 */ /* 0x000fe200078e0207 */
[----:B--2---:R-:W-:-:S04]  /*1030*/  IADD3 R2, P0, PT, R6, UR8, RZ ;  /* 0x0000000806027c10 */ /* 0x004fc8000ff1e0ff */
[----:B------:R-:W-:-:S04]  /*1040*/  SHF.L.U64.HI R7, R4, 0x2, R7 ;  /* 0x0000000204077819 */ /* 0x000fc80000010207 */
[----:B------:R-:W-:-:S05]  /*1050*/  IADD3.X R3, PT, PT, R7, UR9, RZ, P0, !PT ;  /* 0x0000000907037c10 */ /* 0x000fca00087fe4ff */
[----:B------:R-:W2:Y:S04]  /*1060*/  LDG.E R0, desc[UR6][R2.64+-0x4] ;  /* 0xfffffc0602007981 */ /* 0x000ea8000c1e1900 */
[----:B------:R-:W2:Y:S01]  /*1070*/  LDG.E R5, desc[UR6][R2.64+0x4] ;  /* 0x0000040602057981 */ /* 0x000ea2000c1e1900 */
[----:B------:R-:W-:Y:S01]  /*1080*/  IADD3 R4, P0, PT, R6, UR10, RZ ;  /* 0x0000000a06047c10 */ /* 0x000fe2000ff1e0ff */
[----:B--2---:R-:W-:-:S03]  /*1090*/  FADD R0, R0, R5 ;  /* 0x0000000500007221 */ /* 0x004fc60000000000 */
[----:B------:R-:W-:Y:S01]  /*10a0*/  IADD3.X R5, PT, PT, R7, UR11, RZ, P0, !PT ;  /* 0x0000000b07057c10 */ /* 0x000fe200087fe4ff */
[----:B------:R-:W-:-:S05]  /*10b0*/  FMUL R7, R0, 0.5 ;  /* 0x3f00000000077820 */ /* 0x000fca0000400000 */
[----:B------:R-:W-:Y:S01]  /*10c0*/  STG.E desc[UR6][R4.64], R7 ;  /* 0x0000000704007986 */ /* 0x000fe2000c101906 */
[----:B------:R-:W-:Y:S05]  /*10d0*/  EXIT ;  /* 0x000000000000794d */ /* 0x000fea0003800000 */
.L_x_4:
[----:B------:R-:W-:-:S00]  /*10e0*/  BRA `(.L_x_4) ;  /* 0xfffffffc00fc7947 */ /* 0x000fc0000383ffff */
[----:B------:R-:W-:-:S00]  /*10f0*/  NOP ;  /* 0x0000000000007918 */ /* 0x000fc00000000000 */
        /* <DEDUP_REMOVED lines=8> */
.L_x_15:


//--------------------- .text._Z7sweep_yPKfPfi    --------------------------
	.section	.text._Z7sweep_yPKfPfi,"ax",@progbits
	.align	128
        .global         _Z7sweep_yPKfPfi
        .type           _Z7sweep_yPKfPfi,@function
        .size           _Z7sweep_yPKfPfi,(.L_x_16 - _Z7sweep_yPKfPfi)
        .other          _Z7sweep_yPKfPfi,@"STO_CUDA_ENTRY STV_DEFAULT"
_Z7sweep_yPKfPfi:
.text._Z7sweep_yPKfPfi:
[----:B------:R-:W-:Y:S01]  /*0000*/  LDC R1, c[0x0][0x37c] ;  /* 0x0000df00ff017b82 */ /* 0x000fe20000000800 */
[----:B------:R-:W0:Y:S07]  /*0010*/  S2R R3, SR_TID.X ;  /* 0x0000000000037919 */ /* 0x000e2e0000002100 */
[----:B------:R-:W0:Y:S01]  /*0020*/  LDC R0, c[0x0][0x360] ;  /* 0x0000d800ff007b82 */ /* 0x000e220000000800 */
[----:B------:R-:W1:Y:S01]  /*0030*/  LDCU UR11, c[0x0][0x390] ;  /* 0x00007200ff0b77ac */ /* 0x000e620008000800 */
[----:B------:R-:W2:Y:S06]  /*0040*/  S2R R2, SR_TID.Y ;  /* 0x0000000000027919 */ /* 0x000eac0000002200 */
[----:B------:R-:W0:Y:S08]  /*0050*/  S2UR UR4, SR_CTAID.X ;  /* 0x00000000000479c3 */ /* 0x000e300000002500 */
[----:B------:R-:W2:Y:S08]  /*0060*/  S2UR UR5, SR_CTAID.Y ;  /* 0x00000000000579c3 */ /* 0x000eb00000002600 */
[----:B------:R-:W2:Y:S01]  /*0070*/  LDC R31, c[0x0][0x364] ;  /* 0x0000d900ff1f7b82 */ /* 0x000ea20000000800 */
[----:B0-----:R-:W-:Y:S01]  /*0080*/  IMAD R0, R0, UR4, R3 ;  /* 0x0000000400007c24 */ /* 0x001fe2000f8e0203 */
[----:B-1----:R-:W-:-:S03]  /*0090*/  UIADD3 UR4, UPT, UPT, UR11, -0x1, URZ ;  /* 0xffffffff0b047890 */ /* 0x002fc6000fffe0ff */
[C---:B------:R-:W-:Y:S01]  /*00a0*/  VIADD R16, R0.reuse, 0x1 ;  /* 0x0000000100107836 */ /* 0x040fe20000000000 */
[----:B------:R-:W-:Y:S01]  /*00b0*/  ISETP.GT.U32.AND P0, PT, R0, 0x7ffffffe, PT ;  /* 0x7ffffffe0000780c */ /* 0x000fe20003f04070 */
[----:B--2---:R-:W-:-:S04]  /*00c0*/  IMAD R31, R31, UR5, R2 ;  /* 0x000000051f1f7c24 */ /* 0x004fc8000f8e0202 */
[----:B------:R-:W-:-:S05]  /*00d0*/  VIADD R31, R31, 0x1 ;  /* 0x000000011f1f7836 */ /* 0x000fca0000000000 */
[----:B------:R-:W-:-:S04]  /*00e0*/  VIMNMX R0, PT, PT, R16, R31, !PT ;  /* 0x0000001f10007248 */ /* 0x000fc80007fe0100 */
[----:B------:R-:W-:-:S13]  /*00f0*/  ISETP.GE.OR P0, PT, R0, UR4, P0 ;  /* 0x0000000400007c0c */ /* 0x000fda0008706670 */
[----:B------:R-:W-:Y:S05]  /*0100*/  @P0 EXIT ;  /* 0x000000000000094d */ /* 0x000fea0003800000 */
[----:B------:R-:W-:-:S06]  /*0110*/  UISETP.GE.AND UP0, UPT, UR11, 0x3, UPT ;  /* 0x000000030b00788c */ /* 0x000fcc000bf06270 */
[----:B------:R-:W-:-:S13]  /*0120*/  PLOP3.LUT P0, PT, PT, PT, UP0, 0x80, 0x8 ;  /* 0x000000000008781c */ /* 0x000fda0003f0f008 */
[----:B------:R-:W-:Y:S05]  /*0130*/  @!P0 EXIT ;  /* 0x000000000000894d */ /* 0x000fea0003800000 */
[----:B------:R-:W-:Y:S02]  /*0140*/  UIADD3 UR4, UPT, UPT, UR11, -0x3, URZ ;  /* 0xfffffffd0b047890 */ /* 0x000fe4000fffe0ff */
[C---:B------:R-:W-:Y:S01]  /*0150*/  IMAD.WIDE.U32 R18, R31.reuse, UR11, RZ ;  /* 0x0000000b1f127c25 */ /* 0x040fe2000f8e00ff */
[----:B------:R-:W-:Y:S02]  /*0160*/  USHF.R.S32.HI UR10, URZ, 0x1f, UR11 ;  /* 0x0000001fff0a7899 */ /* 0x000fe4000801140b */
[----:B------:R-:W-:Y:S01]  /*0170*/  UISETP.GE.U32.AND UP0, UPT, UR4, 0x7, UPT ;  /* 0x000000070400788c */ /* 0x000fe2000bf06070 */
[----:B------:R-:W0:Y:S03]  /*0180*/  LDCU.64 UR8, c[0x0][0x358] ;  /* 0x00006b00ff0877ac */ /* 0x000e260008000a00 */
[----:B------:R-:W-:Y:S01]  /*0190*/  IMAD R3, R31, UR10, RZ ;  /* 0x0000000a1f037c24 */ /* 0x000fe2000f8e02ff */
[----:B------:R-:W-:-:S03]  /*01a0*/  UIADD3 UR6, UPT, UPT, UR11, -0x2, URZ ;  /* 0xfffffffe0b067890 */ /* 0x000fc6000fffe0ff */
[----:B------:R-:W-:Y:S01]  /*01b0*/  IMAD.IADD R0, R19, 0x1, R3 ;  /* 0x0000000113007824 */ /* 0x000fe200078e0203 */
[----:B------:R-:W-:Y:S01]  /*01c0*/  UMOV UR4, 0x1 ;  /* 0x0000000100047882 */ /* 0x000fe20000000000 */
[----:B------:R-:W-:Y:S07]  /*01d0*/  BRA.U !UP0, `(.L_x_5) ;  /* 0x0000000908ac7547 */ /* 0x000fee000b800000 */
[----:B------:R-:W1:Y:S01]  /*01e0*/  LDCU.128 UR16, c[0x0][0x380] ;  /* 0x00007000ff1077ac */ /* 0x000e620008000c00 */
[----:B------:R-:W-:Y:S01]  /*01f0*/  IMAD.U32 R4, RZ, RZ, UR11 ;  /* 0x0000000bff047e24 */ /* 0x000fe2000f8e00ff */
[C---:B------:R-:W-:Y:S01]  /*0200*/  SHF.L.U64.HI R20, R18.reuse, 0x2, R0 ;  /* 0x0000000212147819 */ /* 0x040fe20000010200 */
[----:B------:R-:W-:Y:S01]  /*0210*/  IMAD.U32 R5, RZ, RZ, UR10 ;  /* 0x0000000aff057e24 */ /* 0x000fe2000f8e00ff */
[----:B------:R-:W2:Y:S01]  /*0220*/  LDCU.64 UR12, c[0x0][0x380] ;  /* 0x00007000ff0c77ac */ /* 0x000ea20008000a00 */
[C---:B------:R-:W-:Y:S02]  /*0230*/  IMAD R3, R18.reuse, UR10, RZ ;  /* 0x0000000a12037c24 */ /* 0x040fe4000f8e02ff */
[----:B------:R-:W-:Y:S01]  /*0240*/  IMAD.WIDE.U32 R4, R18, UR11, R4 ;  /* 0x0000000b12047c25 */ /* 0x000fe2000f8e0004 */
[----:B------:R-:W-:Y:S02]  /*0250*/  UIMAD UR7, UR10, UR11, URZ ;  /* 0x0000000b0a0772a4 */ /* 0x000fe4000f8e02ff */
[----:B------:R-:W-:-:S02]  /*0260*/  UIMAD.WIDE.U32 UR4, UR11, UR11, URZ ;  /* 0x0000000b0b0472a5 */ /* 0x000fc4000f8e00ff */
[----:B------:R-:W-:Y:S01]  /*0270*/  IMAD R3, R0, UR11, R3 ;  /* 0x0000000b00037c24 */ /* 0x000fe2000f8e0203 */
[----:B------:R-:W-:Y:S01]  /*0280*/  UIMAD UR7, UR10, UR11, UR7 ;  /* 0x0000000b0a0772a4 */ /* 0x000fe2000f8e0207 */
[----:B------:R-:W-:Y:S01]  /*0290*/  IMAD.SHL.U32 R39, R18, 0x4, RZ ;  /* 0x0000000412277824 */ /* 0x000fe200078e00ff */
[----:B------:R-:W-:Y:S02]  /*02a0*/  ULOP3.LUT UR6, UR6, 0xfffffff8, URZ, 0xc0, !UPT ;  /* 0xfffffff806067892 */ /* 0x000fe4000f8ec0ff */
[----:B------:R-:W-:Y:S01]  /*02b0*/  IADD3 R3, PT, PT, R5, R3, RZ ;  /* 0x0000000305037210 */ /* 0x000fe20007ffe0ff */
[----:B------:R-:W-:Y:S01]  /*02c0*/  IMAD.WIDE.U32 R6, R31, UR4, RZ ;  /* 0x000000041f067c25 */ /* 0x000fe2000f8e00ff */
[C---:B-1----:R-:W-:Y:S01]  /*02d0*/  LEA R2, P0, R4.reuse, UR18, 0x2 ;  /* 0x0000001204027c11 */ /* 0x042fe2000f8010ff */
[----:B------:R-:W-:Y:S01]  /*02e0*/  UIADD3 UR4, UPT, UPT, UR5, UR7, URZ ;  /* 0x0000000705047290 */ /* 0x000fe2000fffe0ff */
[C---:B------:R-:W-:Y:S01]  /*02f0*/  IADD3 R25, P5, PT, R39.reuse, 0x10, RZ ;  /* 0x0000001027197810 */ /* 0x040fe20007fbe0ff */
[----:B------:R-:W-:Y:S01]  /*0300*/  UIADD3 UR6, UPT, UPT, -UR6, URZ, URZ ;  /* 0x000000ff06067290 */ /* 0x000fe2000fffe1ff */
[----:B------:R-:W-:Y:S01]  /*0310*/  LEA.HI.X R3, R4, UR19, R3, 0x2, P0 ;  /* 0x0000001304037c11 */ /* 0x000fe200080f1403 */
[----:B--2---:R-:W-:Y:S01]  /*0320*/  IMAD.U32 R34, RZ, RZ, UR12 ;  /* 0x0000000cff227e24 */ /* 0x004fe2000f8e00ff */
[----:B------:R-:W-:Y:S01]  /*0330*/  IADD3 R8, P0, PT, R18, 0x2, RZ ;  /* 0x0000000212087810 */ /* 0x000fe20007f1e0ff */
[----:B------:R-:W-:Y:S01]  /*0340*/  IMAD.X R13, RZ, RZ, R20, P5 ;  /* 0x000000ffff0d7224 */ /* 0x000fe200028e0614 */
[C---:B------:R-:W-:Y:S01]  /*0350*/  IADD3 R21, P1, PT, R39.reuse, 0x4, RZ ;  /* 0x0000000427157810 */ /* 0x040fe20007f3e0ff */
[----:B------:R-:W-:Y:S01]  /*0360*/  IMAD.U32 R35, RZ, RZ, UR13 ;  /* 0x0000000dff237e24 */ /* 0x000fe2000f8e00ff */
[C---:B------:R-:W-:Y:S01]  /*0370*/  IADD3 R41, P3, PT, R39.reuse, 0x1c, RZ ;  /* 0x0000001c27297810 */ /* 0x040fe20007f7e0ff */
[----:B------:R-:W-:Y:S01]  /*0380*/  IMAD.X R4, RZ, RZ, R0, P0 ;  /* 0x000000ffff047224 */ /* 0x000fe200000e0600 */
[C---:B------:R-:W-:Y:S01]  /*0390*/  IADD3 R27, P0, PT, R39.reuse, 0x14, RZ ;  /* 0x00000014271b7810 */ /* 0x040fe20007f1e0ff */
[--C-:B------:R-:W-:Y:S01]  /*03a0*/  IMAD.X R10, RZ, RZ, R20.reuse, P1 ;  /* 0x000000ffff0a7224 */ /* 0x100fe200008e0614 */
[C---:B------:R-:W-:Y:S01]  /*03b0*/  IADD3 R23, P6, PT, R39.reuse, 0xc, RZ ;  /* 0x0000000c27177810 */ /* 0x040fe20007fde0ff */
[----:B------:R-:W-:Y:S01]  /*03c0*/  IMAD R37, R4, UR11, RZ ;  /* 0x0000000b04257c24 */ /* 0x000fe2000f8e02ff */
[C---:B------:R-:W-:Y:S01]  /*03d0*/  IADD3 R29, P4, PT, R39.reuse, 0x18, RZ ;  /* 0x00000018271d7810 */ /* 0x040fe20007f9e0ff */
[--C-:B------:R-:W-:Y:S01]  /*03e0*/  IMAD.X R15, RZ, RZ, R20.reuse, P0 ;  /* 0x000000ffff0f7224 */ /* 0x100fe200000e0614 */
[C---:B------:R-:W-:Y:S01]  /*03f0*/  IADD3 R33, P2, PT, R39.reuse, 0x20, RZ ;  /* 0x0000002027217810 */ /* 0x040fe20007f5e0ff */
[--C-:B------:R-:W-:Y:S01]  /*0400*/  IMAD.X R14, RZ, RZ, R20.reuse, P3 ;  /* 0x000000ffff0e7224 */ /* 0x100fe200018e0614 */
[----:B------:R-:W-:Y:S01]  /*0410*/  IADD3 R39, P1, PT, R39, 0x24, RZ ;  /* 0x0000002427277810 */ /* 0x000fe20007f3e0ff */
[----:B------:R-:W-:Y:S01]  /*0420*/  IMAD R28, R13, UR11, RZ ;  /* 0x0000000b0d1c7c24 */ /* 0x000fe2000f8e02ff */
[-C--:B------:R-:W-:Y:S01]  /*0430*/  IADD3.X R11, PT, PT, RZ, R20.reuse, RZ, P6, !PT ;  /* 0x00000014ff0b7210 */ /* 0x080fe200037fe4ff */
[--C-:B------:R-:W-:Y:S01]  /*0440*/  IMAD.X R26, RZ, RZ, R20.reuse, P4 ;  /* 0x000000ffff1a7224 */ /* 0x100fe200020e0614 */
[----:B------:R-:W-:Y:S01]  /*0450*/  LEA R4, P6, R6, UR16, 0x2 ;  /* 0x0000001006047c11 */ /* 0x000fe2000f8c10ff */
[----:B------:R-:W-:Y:S01]  /*0460*/  IMAD R22, R10, UR11, RZ ;  /* 0x0000000b0a167c24 */ /* 0x000fe2000f8e02ff */
[----:B------:R-:W-:Y:S01]  /*0470*/  IADD3.X R10, PT, PT, RZ, R20, RZ, P1, !PT ;  /* 0x00000014ff0a7210 */ /* 0x000fe20000ffe4ff */
[----:B------:R-:W-:-:S02]  /*0480*/  IMAD.X R12, RZ, RZ, R20, P2 ;  /* 0x000000ffff0c7224 */ /* 0x000fc400010e0614 */
[----:B------:R-:W-:Y:S02]  /*0490*/  IMAD R30, R15, UR11, RZ ;  /* 0x0000000b0f1e7c24 */ /* 0x000fe4000f8e02ff */
[----:B------:R-:W-:Y:S02]  /*04a0*/  IMAD R37, R8, UR10, R37 ;  /* 0x0000000a08257c24 */ /* 0x000fe4000f8e0225 */
[----:B------:R-:W-:Y:S02]  /*04b0*/  IMAD R15, R25, UR10, R28 ;  /* 0x0000000a190f7c24 */ /* 0x000fe4000f8e021c */
[----:B------:R-:W-:Y:S02]  /*04c0*/  IMAD R14, R14, UR11, RZ ;  /* 0x0000000b0e0e7c24 */ /* 0x000fe4000f8e02ff */
[----:B------:R-:W-:Y:S01]  /*04d0*/  IMAD R43, R31, UR4, RZ ;  /* 0x000000041f2b7c24 */ /* 0x000fe2000f8e02ff */
[----:B------:R-:W-:Y:S01]  /*04e0*/  UMOV UR4, URZ ;  /* 0x000000ff00047c82 */ /* 0x000fe20008000000 */
[----:B------:R-:W-:-:S04]  /*04f0*/  IMAD.WIDE.U32 R8, R8, UR11, RZ ;  /* 0x0000000b08087c25 */ /* 0x000fc8000f8e00ff */
[----:B------:R-:W-:Y:S01]  /*0500*/  IMAD R24, R11, UR11, RZ ;  /* 0x0000000b0b187c24 */ /* 0x000fe2000f8e02ff */
[----:B------:R-:W-:Y:S01]  /*0510*/  LEA R5, P5, R8, UR16, 0x2 ;  /* 0x0000001008057c11 */ /* 0x000fe2000f8a10ff */
[----:B------:R-:W-:Y:S02]  /*0520*/  IMAD R28, R26, UR11, RZ ;  /* 0x0000000b1a1c7c24 */ /* 0x000fe4000f8e02ff */
[----:B------:R-:W-:Y:S02]  /*0530*/  IMAD R12, R12, UR11, RZ ;  /* 0x0000000b0c0c7c24 */ /* 0x000fe4000f8e02ff */
[----:B------:R-:W-:Y:S02]  /*0540*/  IMAD R49, R27, UR10, R30 ;  /* 0x0000000a1b317c24 */ /* 0x000fe4000f8e021e */
[----:B------:R-:W-:Y:S02]  /*0550*/  IMAD R10, R10, UR11, RZ ;  /* 0x0000000b0a0a7c24 */ /* 0x000fe4000f8e02ff */
[----:B------:R-:W-:-:S02]  /*0560*/  IMAD R53, R41, UR10, R14 ;  /* 0x0000000a29357c24 */ /* 0x000fc4000f8e020e */
[----:B------:R-:W-:-:S04]  /*0570*/  IMAD.WIDE.U32 R30, R41, UR11, R34 ;  /* 0x0000000b291e7c25 */ /* 0x000fc8000f8e0022 */
[----:B------:R-:W-:Y:S02]  /*0580*/  IMAD.IADD R43, R7, 0x1, R43 ;  /* 0x00000001072b7824 */ /* 0x000fe400078e022b */
[----:B------:R-:W-:Y:S02]  /*0590*/  IMAD R11, R21, UR10, R22 ;  /* 0x0000000a150b7c24 */ /* 0x000fe4000f8e0216 */
[----:B------:R-:W-:Y:S01]  /*05a0*/  IMAD R13, R23, UR10, R24 ;  /* 0x0000000a170d7c24 */ /* 0x000fe2000f8e0218 */
[----:B------:R-:W-:Y:S01]  /*05b0*/  LEA.HI.X R6, R6, UR17, R43, 0x2, P6 ;  /* 0x0000001106067c11 */ /* 0x000fe2000b0f142b */
[----:B------:R-:W-:Y:S02]  /*05c0*/  IMAD R51, R29, UR10, R28 ;  /* 0x0000000a1d337c24 */ /* 0x000fe4000f8e021c */
[----:B------:R-:W-:Y:S02]  /*05d0*/  IMAD R41, R33, UR10, R12 ;  /* 0x0000000a21297c24 */ /* 0x000fe4000f8e020c */
[----:B------:R-:W-:-:S02]  /*05e0*/  IMAD.IADD R7, R9, 0x1, R37 ;  /* 0x0000000109077824 */ /* 0x000fc400078e0225 */
[----:B------:R-:W-:-:S03]  /*05f0*/  IMAD.WIDE.U32 R20, R21, UR11, R34 ;  /* 0x0000000b15147c25 */ /* 0x000fc6000f8e0022 */
[----:B------:R-:W-:Y:S01]  /*0600*/  LEA.HI.X R7, R8, UR17, R7, 0x2, P5 ;  /* 0x0000001108077c11 */ /* 0x000fe2000a8f1407 */
[----:B------:R-:W-:Y:S01]  /*0610*/  IMAD.WIDE.U32 R22, R23, UR11, R34 ;  /* 0x0000000b17167c25 */ /* 0x000fe2000f8e0022 */
[----:B------:R-:W-:-:S03]  /*0620*/  SHF.R.U32.HI R8, RZ, 0x1e, R16 ;  /* 0x0000001eff087819 */ /* 0x000fc60000011610 */
[----:B------:R-:W-:Y:S01]  /*0630*/  IMAD.WIDE.U32 R24, R25, UR11, R34 ;  /* 0x0000000b19187c25 */ /* 0x000fe2000f8e0022 */
[----:B------:R-:W-:-:S03]  /*0640*/  IADD3 R13, PT, PT, R23, R13, RZ ;  /* 0x0000000d170d7210 */ /* 0x000fc60007ffe0ff */
[----:B------:R-:W-:-:S04]  /*0650*/  IMAD.WIDE.U32 R26, R27, UR11, R34 ;  /* 0x0000000b1b1a7c25 */ /* 0x000fc8000f8e0022 */
[----:B------:R-:W-:-:S04]  /*0660*/  IMAD.WIDE.U32 R28, R29, UR11, R34 ;  /* 0x0000000b1d1c7c25 */ /* 0x000fc8000f8e0022 */
[----:B------:R-:W-:-:S04]  /*0670*/  IMAD.WIDE.U32 R32, R33, UR11, R34 ;  /* 0x0000000b21207c25 */ /* 0x000fc8000f8e0022 */
[----:B------:R-:W-:-:S04]  /*0680*/  IMAD.WIDE.U32 R34, R39, UR11, R34 ;  /* 0x0000000b27227c25 */ /* 0x000fc8000f8e0022 */
[----:B------:R-:W-:Y:S01]  /*0690*/  IMAD R9, R39, UR10, R10 ;  /* 0x0000000a27097c24 */ /* 0x000fe2000f8e020a */
[----:B------:R-:W-:Y:S01]  /*06a0*/  IADD3 R10, PT, PT, R33, R41, RZ ;  /* 0x00000029210a7210 */ /* 0x000fe20007ffe0ff */
[----:B------:R-:W-:Y:S02]  /*06b0*/  IMAD.SHL.U32 R12, R16, 0x4, RZ ;  /* 0x00000004100c7824 */ /* 0x000fe400078e00ff */
[----:B------:R-:W-:Y:S02]  /*06c0*/  IMAD.IADD R11, R21, 0x1, R11 ;  /* 0x00000001150b7824 */ /* 0x000fe400078e020b */
[----:B------:R-:W-:Y:S02]  /*06d0*/  IMAD.IADD R15, R25, 0x1, R15 ;  /* 0x00000001190f7824 */ /* 0x000fe400078e020f */
[----:B------:R-:W-:Y:S02]  /*06e0*/  IMAD.IADD R49, R27, 0x1, R49 ;  /* 0x000000011b317824 */ /* 0x000fe400078e0231 */
[----:B------:R-:W-:-:S02]  /*06f0*/  IMAD.IADD R51, R29, 0x1, R51 ;  /* 0x000000011d337824 */ /* 0x000fc400078e0233 */
[----:B------:R-:W-:Y:S02]  /*0700*/  IMAD.IADD R53, R31, 0x1, R53 ;  /* 0x000000011f357824 */ /* 0x000fe400078e0235 */
[----:B------:R-:W-:-:S07]  /*0710*/  IMAD.IADD R9, R35, 0x1, R9 ;  /* 0x0000000123097824 */ /* 0x000fce00078e0209 */
.L_x_6:
[C---:B-1----:R-:W-:Y:S02]  /*0720*/  IADD3 R36, P0, PT, R12.reuse, R4, RZ ;  /* 0x000000040c247210 */ /* 0x042fe40007f1e0ff */
[----:B------:R-:W-:-:S03]  /*0730*/  IADD3 R42, P1, PT, R12, R5, RZ ;  /* 0x000000050c2a7210 */ /* 0x000fc60007f3e0ff */
[C---:B------:R-:W-:Y:S02]  /*0740*/  IMAD.X R37, R8.reuse, 0x1, R6, P0 ;  /* 0x0000000108257824 */ /* 0x040fe400000e0606 */
[----:B------:R-:W-:-:S03]  /*0750*/  IMAD.X R43, R8, 0x1, R7, P1 ;  /* 0x00000001082b7824 */ /* 0x000fc600008e0607 */
[----:B0-----:R-:W2:Y:S04]  /*0760*/  LDG.E R36, desc[UR8][R36.64] ;  /* 0x0000000824247981 */ /* 0x001ea8000c1e1900 */
[----:B------:R-:W2:Y:S01]  /*0770*/  LDG.E R39, desc[UR8][R42.64] ;  /* 0x000000082a277981 */ /* 0x000ea2000c1e1900 */
[C---:B------:R-:W-:Y:S02]  /*0780*/  IADD3 R44, P0, PT, R12.reuse, R2, RZ ;  /* 0x000000020c2c7210 */ /* 0x040fe40007f1e0ff */
[C---:B------:R-:W-:Y:S02]  /*0790*/  IADD3 R46, P2, PT, R12.reuse, R22, RZ ;  /* 0x000000160c2e7210 */ /* 0x040fe40007f5e0ff */
[----:B------:R-:W-:Y:S01]  /*07a0*/  IADD3 R38, P1, PT, R12, R20, RZ ;  /* 0x000000140c267210 */ /* 0x000fe20007f3e0ff */
[----:B------:R-:W-:-:S02]  /*07b0*/  IMAD.X R45, R8, 0x1, R3, P0 ;  /* 0x00000001082d7824 */ /* 0x000fc400000e0603 */
[----:B------:R-:W-:Y:S02]  /*07c0*/  IMAD.X R47, R8, 0x1, R13, P2 ;  /* 0x00000001082f7824 */ /* 0x000fe400010e060d */
[----:B--2---:R-:W-:-:S04]  /*07d0*/  FADD R39, R36, R39 ;  /* 0x0000002724277221 */ /* 0x004fc80000000000 */
[----:B------:R-:W-:Y:S01]  /*07e0*/  FMUL R14, R39, 0.5 ;  /* 0x3f000000270e7820 */ /* 0x000fe20000400000 */
[----:B------:R-:W-:-:S04]  /*07f0*/  IADD3.X R39, PT, PT, R8, R11, RZ, P1, !PT ;  /* 0x0000000b08277210 */ /* 0x000fc80000ffe4ff */
[----:B------:R0:W-:Y:S04]  /*0800*/  STG.E desc[UR8][R44.64], R14 ;  /* 0x0000000e2c007986 */ /* 0x0001e8000c101908 */
[----:B------:R-:W2:Y:S04]  /*0810*/  LDG.E R38, desc[UR8][R38.64] ;  /* 0x0000000826267981 */ /* 0x000ea8000c1e1900 */
[----:B------:R-:W2:Y:S01]  /*0820*/  LDG.E R37, desc[UR8][R46.64] ;  /* 0x000000082e257981 */ /* 0x000ea2000c1e1900 */
[----:B------:R-:W-:Y:S01]  /*0830*/  USHF.L.U32 UR5, UR11, 0x2, URZ ;  /* 0x000000020b057899 */ /* 0x000fe200080006ff */
[----:B------:R-:W-:Y:S01]  /*0840*/  IADD3 R40, P1, PT, R12, R24, RZ ;  /* 0x000000180c287210 */ /* 0x000fe20007f3e0ff */
[----:B------:R-:W-:-:S04]  /*0850*/  USHF.L.U64.HI UR7, UR11, 0x2, UR10 ;  /* 0x000000020b077899 */ /* 0x000fc8000801020a */
[----:B------:R-:W-:Y:S01]  /*0860*/  IADD3 R36, P0, PT, R44, UR5, RZ ;  /* 0x000000052c247c10 */ /* 0x000fe2000ff1e0ff */
[----:B--2---:R-:W-:-:S03]  /*0870*/  FADD R41, R38, R37 ;  /* 0x0000002526297221 */ /* 0x004fc60000000000 */
[----:B------:R-:W-:Y:S01]  /*0880*/  IADD3.X R37, PT, PT, R45, UR7, RZ, P0, !PT ;  /* 0x000000072d257c10 */ /* 0x000fe200087fe4ff */
[----:B------:R-:W-:Y:S01]  /*0890*/  FMUL R48, R41, 0.5 ;  /* 0x3f00000029307820 */ /* 0x000fe20000400000 */
[----:B------:R-:W-:-:S04]  /*08a0*/  IMAD.X R41, R8, 0x1, R15, P1 ;  /* 0x0000000108297824 */ /* 0x000fc800008e060f */
[----:B------:R1:W-:Y:S04]  /*08b0*/  STG.E desc[UR8][R36.64], R48 ;  /* 0x0000003024007986 */ /* 0x0003e8000c101908 */
[----:B------:R-:W2:Y:S04]  /*08c0*/  LDG.E R42, desc[UR8][R42.64] ;  /* 0x000000082a2a7981 */ /* 0x000ea8000c1e1900 */
[----:B------:R-:W2:Y:S01]  /*08d0*/  LDG.E R39, desc[UR8][R40.64] ;  /* 0x0000000828277981 */ /* 0x000ea2000c1e1900 */
[----:B0-----:R-:W-:Y:S02]  /*08e0*/  IADD3 R44, P0, PT, R36, UR5, RZ ;  /* 0x00000005242c7c10 */ /* 0x001fe4000ff1e0ff */
[----:B------:R-:W-:-:S02]  /*08f0*/  IADD3 R38, P1, PT, R12, R26, RZ ;  /* 0x0000001a0c267210 */ /* 0x000fc40007f3e0ff */
[----:B------:R-:W-:Y:S01]  /*0900*/  IADD3.X R45, PT, PT, R37, UR7, RZ, P0, !PT ;  /* 0x00000007252d7c10 */ /* 0x000fe200087fe4ff */
[----:B--2---:R-:W-:-:S04]  /*0910*/  FADD R39, R42, R39 ;  /* 0x000000272a277221 */ /* 0x004fc80000000000 */
[----:B------:R-:W-:Y:S01]  /*0920*/  FMUL R14, R39, 0.5 ;  /* 0x3f000000270e7820 */ /* 0x000fe20000400000 */
[----:B------:R-:W-:-:S04]  /*0930*/  IMAD.X R39, R8, 0x1, R49, P1 ;  /* 0x0000000108277824 */ /* 0x000fc800008e0631 */
[----:B------:R0:W-:Y:S04]  /*0940*/  STG.E desc[UR8][R44.64], R14 ;  /* 0x0000000e2c007986 */ /* 0x0001e8000c101908 */
[----:B------:R-:W2:Y:S04]  /*0950*/  LDG.E R46, desc[UR8][R46.64] ;  /* 0x000000082e2e7981 */ /* 0x000ea8000c1e1900 */
[----:B-1----:R-:W2:Y:S01]  /*0960*/  LDG.E R37, desc[UR8][R38.64] ;  /* 0x0000000826257981 */ /* 0x002ea2000c1e1900 */
[----:B------:R-:W-:Y:S02]  /*0970*/  IADD3 R42, P0, PT, R44, UR5, RZ ;  /* 0x000000052c2a7c10 */ /* 0x000fe4000ff1e0ff */
[----:B------:R-:W-:-:S02]  /*0980*/  IADD3 R36, P1, PT, R12, R28, RZ ;  /* 0x0000001c0c247210 */ /* 0x000fc40007f3e0ff */
[----:B------:R-:W-:Y:S01]  /*0990*/  IADD3.X R43, PT, PT, R45, UR7, RZ, P0, !PT ;  /* 0x000000072d2b7c10 */ /* 0x000fe200087fe4ff */
[----:B--2---:R-:W-:-:S04]  /*09a0*/  FADD R37, R46, R37 ;  /* 0x000000252e257221 */ /* 0x004fc80000000000 */
[----:B------:R-:W-:Y:S01]  /*09b0*/  FMUL R48, R37, 0.5 ;  /* 0x3f00000025307820 */ /* 0x000fe20000400000 */
[----:B------:R-:W-:-:S04]  /*09c0*/  IMAD.X R37, R8, 0x1, R51, P1 ;  /* 0x0000000108257824 */ /* 0x000fc800008e0633 */
[----:B------:R1:W-:Y:S04]  /*09d0*/  STG.E desc[UR8][R42.64], R48 ;  /* 0x000000302a007986 */ /* 0x0003e8000c101908 */
[----:B------:R-:W2:Y:S04]  /*09e0*/  LDG.E R40, desc[UR8][R40.64] ;  /* 0x0000000828287981 */ /* 0x000ea8000c1e1900 */
[----:B0-----:R-:W2:Y:S01]  /*09f0*/  LDG.E R45, desc[UR8][R36.64] ;  /* 0x00000008242d7981 */ /* 0x001ea2000c1e1900 */
[----:B------:R-:W-:Y:S02]  /*0a00*/  IADD3 R46, P0, PT, R42, UR5, RZ ;  /* 0x000000052a2e7c10 */ /* 0x000fe4000ff1e0ff */
[----:B------:R-:W-:-:S02]  /*0a10*/  IADD3 R44, P1, PT, R12, R30, RZ ;  /* 0x0000001e0c2c7210 */ /* 0x000fc40007f3e0ff */
[----:B------:R-:W-:Y:S01]  /*0a20*/  IADD3.X R47, PT, PT, R43, UR7, RZ, P0, !PT ;  /* 0x000000072b2f7c10 */ /* 0x000fe200087fe4ff */
[----:B--2---:R-:W-:-:S04]  /*0a30*/  FADD R45, R40, R45 ;  /* 0x0000002d282d7221 */ /* 0x004fc80000000000 */
[----:B------:R-:W-:Y:S01]  /*0a40*/  FMUL R14, R45, 0.5 ;  /* 0x3f0000002d0e7820 */ /* 0x000fe20000400000 */
[----:B------:R-:W-:-:S04]  /*0a50*/  IADD3.X R45, PT, PT, R8, R53, RZ, P1, !PT ;  /* 0x00000035082d7210 */ /* 0x000fc80000ffe4ff */
[----:B------:R0:W-:Y:S04]  /*0a60*/  STG.E desc[UR8][R46.64], R14 ;  /* 0x0000000e2e007986 */ /* 0x0001e8000c101908 */
[----:B------:R-:W2:Y:S04]  /*0a70*/  LDG.E R38, desc[UR8][R38.64] ;  /* 0x0000000826267981 */ /* 0x000ea8000c1e1900 */
[----:B-1----:R-:W2:Y:S01]  /*0a80*/  LDG.E R43, desc[UR8][R44.64] ;  /* 0x000000082c2b7981 */ /* 0x002ea2000c1e1900 */
[----:B------:R-:W-:Y:S02]  /*0a90*/  IADD3 R42, P1, PT, R12, R32, RZ ;  /* 0x000000200c2a7210 */ /* 0x000fe40007f3e0ff */
[----:B------:R-:W-:-:S04]  /*0aa0*/  IADD3 R40, P0, PT, R46, UR5, RZ ;  /* 0x000000052e287c10 */ /* 0x000fc8000ff1e0ff */
[----:B------:R-:W-:Y:S01]  /*0ab0*/  IADD3.X R41, PT, PT, R47, UR7, RZ, P0, !PT ;  /* 0x000000072f297c10 */ /* 0x000fe200087fe4ff */
[----:B--2---:R-:W-:-:S04]  /*0ac0*/  FADD R43, R38, R43 ;  /* 0x0000002b262b7221 */ /* 0x004fc80000000000 */
[----:B------:R-:W-:Y:S01]  /*0ad0*/  FMUL R48, R43, 0.5 ;  /* 0x3f0000002b307820 */ /* 0x000fe20000400000 */
[----:B------:R-:W-:-:S04]  /*0ae0*/  IMAD.X R43, R8, 0x1, R10, P1 ;  /* 0x00000001082b7824 */ /* 0x000fc800008e060a */
[----:B------:R-:W-:Y:S04]  /*0af0*/  STG.E desc[UR8][R40.64], R48 ;  /* 0x0000003028007986 */ /* 0x000fe8000c101908 */
[----:B------:R-:W2:Y:S04]  /*0b00*/  LDG.E R36, desc[UR8][R36.64] ;  /* 0x0000000824247981 */ /* 0x000ea8000c1e1900 */
[----:B------:R-:W2:Y:S01]  /*0b10*/  LDG.E R43, desc[UR8][R42.64] ;  /* 0x000000082a2b7981 */ /* 0x000ea2000c1e1900 */
[----:B------:R-:W-:Y:S02]  /*0b20*/  IADD3 R38, P1, PT, R12, R34, RZ ;  /* 0x000000220c267210 */ /* 0x000fe40007f3e0ff */
[----:B0-----:R-:W-:-:S03]  /*0b30*/  IADD3 R46, P0, PT, R40, UR5, RZ ;  /* 0x00000005282e7c10 */ /* 0x001fc6000ff1e0ff */
[----:B------:R-:W-:Y:S01]  /*0b40*/  IMAD.X R39, R8, 0x1, R9, P1 ;  /* 0x0000000108277824 */ /* 0x000fe200008e0609 */
        /* <DEDUP_REMOVED lines=8> */
[----:B------:R-:W-:Y:S01]  /*0bd0*/  IMAD.U32 R43, RZ, RZ, UR11 ;  /* 0x0000000bff2b7e24 */ /* 0x000fe2000f8e00ff */
[----:B------:R-:W-:Y:S01]  /*0be0*/  UIADD3 UR4, UPT, UPT, UR4, 0x8, URZ ;  /* 0x0000000804047890 */ /* 0x000fe2000fffe0ff */
[----:B------:R-:W-:Y:S01]  /*0bf0*/  IADD3.X R37, PT, PT, R47, UR7, RZ, P0, !PT ;  /* 0x000000072f257c10 */ /* 0x000fe200087fe4ff */
[----:B------:R-:W-:Y:S01]  /*0c00*/  UISETP.NE.AND UP0, UPT, UR6, URZ, UPT ;  /* 0x000000ff0600728c */ /* 0x000fe2000bf05270 */
[----:B0-----:R-:W-:Y:S01]  /*0c10*/  IMAD.U32 R14, RZ, RZ, UR10 ;  /* 0x0000000aff0e7e24 */ /* 0x001fe2000f8e00ff */
[----:B------:R-:W-:-:S04]  /*0c20*/  LEA R12, P0, R43, R12, 0x5 ;  /* 0x0000000c2b0c7211 */ /* 0x000fc800078028ff */
[----:B------:R-:W-:Y:S01]  /*0c30*/  LEA.HI.X R8, R43, R8, R14, 0x5, P0 ;  /* 0x000000082b087211 */ /* 0x000fe200000f2c0e */
[----:B--2---:R-:W-:-:S04]  /*0c40*/  FADD R40, R44, R39 ;  /* 0x000000272c287221 */ /* 0x004fc80000000000 */
[----:B------:R-:W-:-:S05]  /*0c50*/  FMUL R41, R40, 0.5 ;  /* 0x3f00000028297820 */ /* 0x000fca0000400000 */
[----:B------:R1:W-:Y:S01]  /*0c60*/  STG.E desc[UR8][R36.64], R41 ;  /* 0x0000002924007986 */ /* 0x0003e2000c101908 */
[----:B------:R-:W-:Y:S05]  /*0c70*/  BRA.U UP0, `(.L_x_6) ;  /* 0xfffffff900a87547 */ /* 0x000fea000b83ffff */
[----:B------:R-:W-:-:S12]  /*0c80*/  UIADD3 UR4, UPT, UPT, UR4, 0x1, URZ ;  /* 0x0000000104047890 */ /* 0x000fd8000fffe0ff */
.L_x_5:
[----:B------:R-:W-:-:S04]  /*0c90*/  UIADD3 UR5, UPT, UPT, UR11, -0x2, URZ ;  /* 0xfffffffe0b057890 */ /* 0x000fc8000fffe0ff */
[----:B------:R-:W-:-:S06]  /*0ca0*/  ULOP3.LUT UR6, UR5, 0x7, URZ, 0xc0, !UPT ;  /* 0x0000000705067892 */ /* 0x000fcc000f8ec0ff */
[----:B------:R-:W-:-:S13]  /*0cb0*/  ISETP.NE.AND P0, PT, RZ, UR6, PT ;  /* 0x00000006ff007c0c */ /* 0x000fda000bf05270 */
[----:B0-----:R-:W-:Y:S05]  /*0cc0*/  @!P0 EXIT ;  /* 0x000000000000894d */ /* 0x001fea0003800000 */
[----:B------:R-:W-:Y:S02]  /*0cd0*/  UISETP.GE.U32.AND UP0, UPT, UR6, 0x4, UPT ;  /* 0x000000040600788c */ /* 0x000fe4000bf06070 */
[----:B------:R-:W-:-:S07]  /*0ce0*/  ULOP3.LUT UR5, UR5, 0x3, URZ, 0xc0, !UPT ;  /* 0x0000000305057892 */ /* 0x000fce000f8ec0ff */
[----:B------:R-:W-:Y:S05]  /*0cf0*/  BRA.U !UP0, `(.L_x_7) ;  /* 0x0000000508687547 */ /* 0x000fea000b800000 */
[----:B------:R-:W-:Y:S01]  /*0d00*/  IADD3 R5, P0, PT, R18, UR4, RZ ;  /* 0x0000000412057c10 */ /* 0x000fe2000ff1e0ff */
[----:B------:R-:W0:Y:S01]  /*0d10*/  LDCU.128 UR12, c[0x0][0x380] ;  /* 0x00007000ff0c77ac */ /* 0x000e220008000c00 */
[----:B------:R-:W-:Y:S02]  /*0d20*/  IMAD.MOV.U32 R17, RZ, RZ, RZ ;  /* 0x000000ffff117224 */ /* 0x000fe400078e00ff */
[----:B------:R-:W-:-:S05]  /*0d30*/  IADD3.X R2, PT, PT, RZ, R0, RZ, P0, !PT ;  /* 0x00000000ff027210 */ /* 0x000fca00007fe4ff */
[----:B------:R-:W-:Y:S02]  /*0d40*/  IMAD R4, R2, UR11, RZ ;  /* 0x0000000b02047c24 */ /* 0x000fe4000f8e02ff */
[----:B------:R-:W-:-:S04]  /*0d50*/  IMAD.WIDE.U32 R2, R5, UR11, R16 ;  /* 0x0000000b05027c25 */ /* 0x000fc8000f8e0010 */
[----:B------:R-:W-:Y:S01]  /*0d60*/  IMAD R13, R5, UR10, R4 ;  /* 0x0000000a050d7c24 */ /* 0x000fe2000f8e0204 */
[C---:B------:R-:W-:Y:S02]  /*0d70*/  IADD3 R5, P0, PT, R2.reuse, -UR11, RZ ;  /* 0x8000000b02057c10 */ /* 0x040fe4000ff1e0ff */
[----:B------:R-:W-:Y:S01]  /*0d80*/  IADD3 R4, P2, PT, R2, UR11, RZ ;  /* 0x0000000b02047c10 */ /* 0x000fe2000ff5e0ff */
[----:B------:R-:W-:Y:S01]  /*0d90*/  IMAD.IADD R13, R3, 0x1, R13 ;  /* 0x00000001030d7824 */ /* 0x000fe200078e020d */
[----:B0-----:R-:W-:Y:S02]  /*0da0*/  LEA R6, P1, R5, UR12, 0x2 ;  /* 0x0000000c05067c11 */ /* 0x001fe4000f8210ff */
[----:B------:R-:W-:Y:S02]  /*0db0*/  LEA R8, P3, R4, UR12, 0x2 ;  /* 0x0000000c04087c11 */ /* 0x000fe4000f8610ff */
[C---:B------:R-:W-:Y:S02]  /*0dc0*/  IADD3.X R10, PT, PT, R13.reuse, ~UR10, RZ, P0, !PT ;  /* 0x8000000a0d0a7c10 */ /* 0x040fe400087fe4ff */
[----:B------:R-:W-:-:S02]  /*0dd0*/  IADD3.X R3, PT, PT, R13, UR10, RZ, P2, !PT ;  /* 0x0000000a0d037c10 */ /* 0x000fc400097fe4ff */
[----:B------:R-:W-:Y:S02]  /*0de0*/  LEA.HI.X R7, R5, UR13, R10, 0x2, P1 ;  /* 0x0000000d05077c11 */ /* 0x000fe400088f140a */
[----:B------:R-:W-:-:S04]  /*0df0*/  LEA.HI.X R9, R4, UR13, R3, 0x2, P3 ;  /* 0x0000000d04097c11 */ /* 0x000fc800098f1403 */
[----:B------:R0:W2:Y:S04]  /*0e00*/  LDG.E R7, desc[UR8][R6.64] ;  /* 0x0000000806077981 */ /* 0x0000a8000c1e1900 */
[----:B------:R3:W2:Y:S01]  /*0e10*/  LDG.E R12, desc[UR8][R8.64] ;  /* 0x00000008080c7981 */ /* 0x0006a2000c1e1900 */
[----:B------:R-:W-:-:S06]  /*0e20*/  UIADD3 UR6, UPT, UPT, UR4, 0x1, URZ ;  /* 0x0000000104067890 */ /* 0x000fcc000fffe0ff */
[----:B------:R-:W-:-:S05]  /*0e30*/  IADD3 R3, P0, PT, R18, UR6, RZ ;  /* 0x0000000612037c10 */ /* 0x000fca000ff1e0ff */
[----:B------:R-:W-:Y:S01]  /*0e40*/  IMAD.X R4, RZ, RZ, R0, P0 ;  /* 0x000000ffff047224 */ /* 0x000fe200000e0600 */
[----:B0-----:R-:W-:-:S03]  /*0e50*/  LEA R6, P0, R2, UR14, 0x2 ;  /* 0x0000000e02067c11 */ /* 0x001fc6000f8010ff */
[----:B------:R-:W-:Y:S02]  /*0e60*/  IMAD R10, R4, UR11, RZ ;  /* 0x0000000b040a7c24 */ /* 0x000fe4000f8e02ff */
[----:B------:R-:W-:-:S04]  /*0e70*/  IMAD.WIDE.U32 R4, R3, UR11, R16 ;  /* 0x0000000b03047c25 */ /* 0x000fc8000f8e0010 */
[----:B------:R-:W-:Y:S01]  /*0e80*/  IMAD R23, R3, UR10, R10 ;  /* 0x0000000a03177c24 */ /* 0x000fe2000f8e020a */
[C---:B------:R-:W-:Y:S02]  /*0e90*/  IADD3 R11, P1, PT, R4.reuse, -UR11, RZ ;  /* 0x8000000b040b7c10 */ /* 0x040fe4000ff3e0ff */
[----:B------:R-:W-:Y:S01]  /*0ea0*/  IADD3 R3, P3, PT, R4, UR11, RZ ;  /* 0x0000000b04037c10 */ /* 0x000fe2000ff7e0ff */
[----:B------:R-:W-:Y:S01]  /*0eb0*/  IMAD.IADD R23, R5, 0x1, R23 ;  /* 0x0000000105177824 */ /* 0x000fe200078e0217 */
[----:B---3--:R-:W-:Y:S02]  /*0ec0*/  LEA R8, P2, R11, UR12, 0x2 ;  /* 0x0000000c0b087c11 */ /* 0x008fe4000f8410ff */
[----:B------:R-:W-:Y:S02]  /*0ed0*/  LEA R10, P4, R3, UR12, 0x2 ;  /* 0x0000000c030a7c11 */ /* 0x000fe4000f8810ff */
[C---:B------:R-:W-:Y:S02]  /*0ee0*/  IADD3.X R20, PT, PT, R23.reuse, ~UR10, RZ, P1, !PT ;  /* 0x8000000a17147c10 */ /* 0x040fe40008ffe4ff */
[----:B------:R-:W-:-:S02]  /*0ef0*/  IADD3.X R14, PT, PT, R23, UR10, RZ, P3, !PT ;  /* 0x0000000a170e7c10 */ /* 0x000fc40009ffe4ff */
[----:B------:R-:W-:Y:S02]  /*0f00*/  LEA.HI.X R9, R11, UR13, R20, 0x2, P2 ;  /* 0x0000000d0b097c11 */ /* 0x000fe400090f1414 */
[----:B------:R-:W-:Y:S01]  /*0f10*/  LEA.HI.X R11, R3, UR13, R14, 0x2, P4 ;  /* 0x0000000d030b7c11 */ /* 0x000fe2000a0f140e */
[----:B--2---:R-:W-:Y:S01]  /*0f20*/  FADD R12, R7, R12 ;  /* 0x0000000c070c7221 */ /* 0x004fe20000000000 */
[----:B------:R-:W-:-:S03]  /*0f30*/  LEA.HI.X R7, R2, UR15, R13, 0x2, P0 ;  /* 0x0000000f02077c11 */ /* 0x000fc600080f140d */
[----:B------:R-:W-:-:S05]  /*0f40*/  FMUL R5, R12, 0.5 ;  /* 0x3f0000000c057820 */ /* 0x000fca0000400000 */
[----:B------:R0:W-:Y:S04]  /*0f50*/  STG.E desc[UR8][R6.64], R5 ;  /* 0x0000000506007986 */ /* 0x0001e8000c101908 */
[----:B------:R2:W3:Y:S04]  /*0f60*/  LDG.E R9, desc[UR8][R8.64] ;  /* 0x0000000808097981 */ /* 0x0004e8000c1e1900 */
[----:B------:R4:W3:Y:S01]  /*0f70*/  LDG.E R12, desc[UR8][R10.64] ;  /* 0x000000080a0c7981 */ /* 0x0008e2000c1e1900 */
[----:B------:R-:W-:-:S06]  /*0f80*/  UIADD3 UR6, UPT, UPT, UR4, 0x2, URZ ;  /* 0x0000000204067890 */ /* 0x000fcc000fffe0ff */
[----:B------:R-:W-:-:S04]  /*0f90*/  IADD3 R13, P0, PT, R18, UR6, RZ ;  /* 0x00000006120d7c10 */ /* 0x000fc8000ff1e0ff */
[----:B------:R-:W-:Y:S02]  /*0fa0*/  IADD3.X R2, PT, PT, RZ, R0, RZ, P0, !PT ;  /* 0x00000000ff027210 */ /* 0x000fe400007fe4ff */
[----:B0-----:R-:W-:-:S03]  /*0fb0*/  LEA R6, P0, R4, UR14, 0x2 ;  /* 0x0000000e04067c11 */ /* 0x001fc6000f8010ff */
[----:B------:R-:W-:Y:S01]  /*0fc0*/  IMAD R14, R2, UR11, RZ ;  /* 0x0000000b020e7c24 */ /* 0x000fe2000f8e02ff */
[----:B------:R-:W-:Y:S01]  /*0fd0*/  LEA.HI.X R7, R4, UR15, R23, 0x2, P0 ;  /* 0x0000000f04077c11 */ /* 0x000fe200080f1417 */
[----:B------:R-:W-:-:S04]  /*0fe0*/  IMAD.WIDE.U32 R2, R13, UR11, R16 ;  /* 0x0000000b0d027c25 */ /* 0x000fc8000f8e0010 */
[----:B------:R-:W-:Y:S01]  /*0ff0*/  IMAD R21, R13, UR10, R14 ;  /* 0x0000000a0d157c24 */ /* 0x000fe2000f8e020e */
[C---:B------:R-:W-:Y:S02]  /*1000*/  IADD3 R15, P1, PT, R2.reuse, -UR11, RZ ;  /* 0x8000000b020f7c10 */ /* 0x040fe4000ff3e0ff */
[----:B------:R-:W-:Y:S01]  /*1010*/  IADD3 R13, P3, PT, R2, UR11, RZ ;  /* 0x0000000b020d7c10 */ /* 0x000fe2000ff7e0ff */
[----:B------:R-:W-:Y:S01]  /*1020*/  IMAD.IADD R21, R3, 0x1, R21 ;  /* 0x0000000103157824 */ /* 0x000fe200078e0215 */
[----:B--2---:R-:W-:Y:S02]  /*1030*/  LEA R8, P2, R15, UR12, 0x2 ;  /* 0x0000000c0f087c11 */ /* 0x004fe4000f8410ff */
[----:B----4-:R-:W-:Y:S02]  /*1040*/  LEA R10, P4, R13, UR12, 0x2 ;  /* 0x0000000c0d0a7c11 */ /* 0x010fe4000f8810ff */
[C---:B------:R-:W-:Y:S02]  /*1050*/  IADD3.X R20, PT, PT, R21.reuse, ~UR10, RZ, P1, !PT ;  /* 0x8000000a15147c10 */ /* 0x040fe40008ffe4ff */
[----:B------:R-:W-:-:S04]  /*1060*/  IADD3.X R14, PT, PT, R21, UR10, RZ, P3, !PT ;  /* 0x0000000a150e7c10 */ /* 0x000fc80009ffe4ff */
[----:B------:R-:W-:Y:S01]  /*1070*/  LEA.HI.X R11, R13, UR13, R14, 0x2, P4 ;  /* 0x0000000d0d0b7c11 */ /* 0x000fe2000a0f140e */
[----:B---3--:R-:W-:Y:S01]  /*1080*/  FADD R12, R9, R12 ;  /* 0x0000000c090c7221 */ /* 0x008fe20000000000 */
[----:B------:R-:W-:-:S03]  /*1090*/  LEA.HI.X R9, R15, UR13, R20, 0x2, P2 ;  /* 0x0000000d0f097c11 */ /* 0x000fc600090f1414 */
[----:B------:R-:W-:-:S05]  /*10a0*/  FMUL R3, R12, 0.5 ;  /* 0x3f0000000c037820 */ /* 0x000fca0000400000 */
[----:B------:R0:W-:Y:S04]  /*10b0*/  STG.E desc[UR8][R6.64], R3 ;  /* 0x0000000306007986 */ /* 0x0001e8000c101908 */
[----:B------:R2:W3:Y:S04]  /*10c0*/  LDG.E R9, desc[UR8][R8.64] ;  /* 0x0000000808097981 */ /* 0x0004e8000c1e1900 */
[----:B------:R-:W3:Y:S01]  /*10d0*/  LDG.E R10, desc[UR8][R10.64] ;  /* 0x000000080a0a7981 */ /* 0x000ee2000c1e1900 */
[----:B------:R-:W-:-:S06]  /*10e0*/  UIADD3 UR6, UPT, UPT, UR4, 0x3, URZ ;  /* 0x0000000304067890 */ /* 0x000fcc000fffe0ff */
[----:B------:R-:W-:-:S05]  /*10f0*/  IADD3 R5, P0, PT, R18, UR6, RZ ;  /* 0x0000000612057c10 */ /* 0x000fca000ff1e0ff */
[----:B------:R-:W-:Y:S02]  /*1100*/  IMAD.X R4, RZ, RZ, R0, P0 ;  /* 0x000000ffff047224 */ /* 0x000fe400000e0600 */
[----:B------:R-:W-:-:S04]  /*1110*/  IMAD.WIDE.U32 R12, R5, UR11, R16 ;  /* 0x0000000b050c7c25 */ /* 0x000fc8000f8e0010 */
[----:B------:R-:W-:Y:S01]  /*1120*/  IMAD R4, R4, UR11, RZ ;  /* 0x0000000b04047c24 */ /* 0x000fe2000f8e02ff */
[C---:B------:R-:W-:Y:S02]  /*1130*/  IADD3 R14, P3, PT, R12.reuse, UR11, RZ ;  /* 0x0000000b0c0e7c10 */ /* 0x040fe4000ff7e0ff */
[----:B------:R-:W-:Y:S01]  /*1140*/  IADD3 R15, P1, PT, R12, -UR11, RZ ;  /* 0x8000000b0c0f7c10 */ /* 0x000fe2000ff3e0ff */
[----:B------:R-:W-:Y:S01]  /*1150*/  IMAD R5, R5, UR10, R4 ;  /* 0x0000000a05057c24 */ /* 0x000fe2000f8e0204 */
[----:B------:R-:W-:Y:S02]  /*1160*/  LEA R4, P0, R2, UR14, 0x2 ;  /* 0x0000000e02047c11 */ /* 0x000fe4000f8010ff */
[----:B--2---:R-:W-:Y:S01]  /*1170*/  LEA R8, P4, R14, UR12, 0x2 ;  /* 0x0000000c0e087c11 */ /* 0x004fe2000f8810ff */
[----:B------:R-:W-:Y:S01]  /*1180*/  IMAD.IADD R13, R13, 0x1, R5 ;  /* 0x000000010d0d7824 */ /* 0x000fe200078e0205 */
[----:B0-----:R-:W-:Y:S02]  /*1190*/  LEA R6, P2, R15, UR12, 0x2 ;  /* 0x0000000c0f067c11 */ /* 0x001fe4000f8410ff */
[----:B------:R-:W-:-:S02]  /*11a0*/  LEA.HI.X R5, R2, UR15, R21, 0x2, P0 ;  /* 0x0000000f02057c11 */ /* 0x000fc400080f1415 */
[C---:B------:R-:W-:Y:S02]  /*11b0*/  IADD3.X R3, PT, PT, R13.reuse, UR10, RZ, P3, !PT ;  /* 0x0000000a0d037c10 */ /* 0x040fe40009ffe4ff */
[----:B------:R-:W-:-:S04]  /*11c0*/  IADD3.X R20, PT, PT, R13, ~UR10, RZ, P1, !PT ;  /* 0x8000000a0d147c10 */ /* 0x000fc80008ffe4ff */
[----:B------:R-:W-:Y:S01]  /*11d0*/  LEA.HI.X R7, R15, UR13, R20, 0x2, P2 ;  /* 0x0000000d0f077c11 */ /* 0x000fe200090f1414 */
[----:B---3--:R-:W-:Y:S01]  /*11e0*/  FADD R10, R9, R10 ;  /* 0x0000000a090a7221 */ /* 0x008fe20000000000 */
[----:B------:R-:W-:-:S03]  /*11f0*/  LEA.HI.X R9, R14, UR13, R3, 0x2, P4 ;  /* 0x0000000d0e097c11 */ /* 0x000fc6000a0f1403 */
[----:B------:R-:W-:-:S05]  /*1200*/  FMUL R11, R10, 0.5 ;  /* 0x3f0000000a0b7820 */ /* 0x000fca0000400000 */
[----:B------:R0:W-:Y:S04]  /*1210*/  STG.E desc[UR8][R4.64], R11 ;  /* 0x0000000b04007986 */ /* 0x0001e8000c101908 */
[----:B------:R-:W2:Y:S04]  /*1220*/  LDG.E R6, desc[UR8][R6.64] ;  /* 0x0000000806067981 */ /* 0x000ea8000c1e1900 */
[----:B------:R-:W2:Y:S01]  /*1230*/  LDG.E R9, desc[UR8][R8.64] ;  /* 0x0000000808097981 */ /* 0x000ea2000c1e1900 */
[----:B------:R-:W-:Y:S01]  /*1240*/  LEA R2, P0, R12, UR14, 0x2 ;  /* 0x0000000e0c027c11 */ /* 0x000fe2000f8010ff */
[----:B------:R-:W-:-:S03]  /*1250*/  UIADD3 UR4, UPT, UPT, UR4, 0x4, URZ ;  /* 0x0000000404047890 */ /* 0x000fc6000fffe0ff */
[----:B------:R-:W-:Y:S01]  /*1260*/  LEA.HI.X R3, R12, UR15, R13, 0x2, P0 ;  /* 0x0000000f0c037c11 */ /* 0x000fe200080f140d */
[----:B--2---:R-:W-:-:S04]  /*1270*/  FADD R10, R6, R9 ;  /* 0x00000009060a7221 */ /* 0x004fc80000000000 */
[----:B------:R-:W-:-:S05]  /*1280*/  FMUL R13, R10, 0.5 ;  /* 0x3f0000000a0d7820 */ /* 0x000fca0000400000 */
[----:B------:R0:W-:Y:S02]  /*1290*/  STG.E desc[UR8][R2.64], R13 ;  /* 0x0000000d02007986 */ /* 0x0001e4000c101908 */
.L_x_7:
[----:B------:R-:W-:-:S13]  /*12a0*/  ISETP.NE.AND P0, PT, RZ, UR5, PT ;  /* 0x00000005ff007c0c */ /* 0x000fda000bf05270 */
[----:B------:R-:W-:Y:S05]  /*12b0*/  @!P0 EXIT ;  /* 0x000000000000894d */ /* 0x000fea0003800000 */
[----:B------:R-:W-:-:S09]  /*12c0*/  UISETP.NE.AND UP0, UPT, UR5, 0x1, UPT ;  /* 0x000000010500788c */ /* 0x000fd2000bf05270 */
[----:B------:R-:W-:Y:S05]  /*12d0*/  BRA.U !UP0, `(.L_x_8) ;  /* 0x0000000108bc7547 */ /* 0x000fea000b800000 */
[----:B------:R-:W-:Y:S01]  /*12e0*/  IADD3 R7, P0, PT, R18, UR4, RZ ;  /* 0x0000000412077c10 */ /* 0x000fe2000ff1e0ff */
[----:B------:R-:W2:Y:S01]  /*12f0*/  LDCU.128 UR12, c[0x0][0x380] ;  /* 0x00007000ff0c77ac */ /* 0x000ea20008000c00 */
[----:B0-----:R-:W-:Y:S01]  /*1300*/  MOV R4, R16 ;  /* 0x0000001000047202 */ /* 0x001fe20000000f00 */
[----:B------:R-:W-:Y:S02]  /*1310*/  IMAD.MOV.U32 R5, RZ, RZ, RZ ;  /* 0x000000ffff057224 */ /* 0x000fe400078e00ff */
[----:B------:R-:W-:-:S04]  /*1320*/  IMAD.X R2, RZ, RZ, R0, P0 ;  /* 0x000000ffff027224 */ /* 0x000fc800000e0600 */
[----:B------:R-:W-:Y:S02]  /*1330*/  IMAD R6, R2, UR11, RZ ;  /* 0x0000000b02067c24 */ /* 0x000fe4000f8e02ff */
[----:B------:R-:W-:-:S04]  /*1340*/  IMAD.WIDE.U32 R2, R7, UR11, R4 ;  /* 0x0000000b07027c25 */ /* 0x000fc8000f8e0004 */
[----:B------:R-:W-:Y:S01]  /*1350*/  IMAD R7, R7, UR10, R6 ;  /* 0x0000000a07077c24 */ /* 0x000fe2000f8e0206 */
[C---:B------:R-:W-:Y:S02]  /*1360*/  IADD3 R9, P0, PT, R2.reuse, -UR11, RZ ;  /* 0x8000000b02097c10 */ /* 0x040fe4000ff1e0ff */
[----:B------:R-:W-:Y:S01]  /*1370*/  IADD3 R11, P2, PT, R2, UR11, RZ ;  /* 0x0000000b020b7c10 */ /* 0x000fe2000ff5e0ff */
[----:B------:R-:W-:Y:S01]  /*1380*/  IMAD.IADD R3, R3, 0x1, R7 ;  /* 0x0000000103037824 */ /* 0x000fe200078e0207 */
[----:B--2---:R-:W-:Y:S02]  /*1390*/  LEA R6, P1, R9, UR12, 0x2 ;  /* 0x0000000c09067c11 */ /* 0x004fe4000f8210ff */
        /* <DEDUP_REMOVED lines=9> */
[----:B------:R-:W-:-:S04]  /*1430*/  IMAD.X R10, RZ, RZ, R0, P0 ;  /* 0x000000ffff0a7224 */ /* 0x000fc800000e0600 */
[----:B------:R-:W-:Y:S02]  /*1440*/  IMAD R14, R10, UR11, RZ ;  /* 0x0000000b0a0e7c24 */ /* 0x000fe4000f8e02ff */
[----:B------:R-:W-:Y:S01]  /*1450*/  IMAD.WIDE.U32 R10, R13, UR11, R4 ;  /* 0x0000000b0d0a7c25 */ /* 0x000fe2000f8e0004 */
[----:B------:R-:W-:-:S03]  /*1460*/  LEA R4, P0, R2, UR14, 0x2 ;  /* 0x0000000e02047c11 */ /* 0x000fc6000f8010ff */
[----:B------:R-:W-:Y:S01]  /*1470*/  IMAD R13, R13, UR10, R14 ;  /* 0x0000000a0d0d7c24 */ /* 0x000fe2000f8e020e */
[C---:B------:R-:W-:Y:S02]  /*1480*/  IADD3 R14, P1, PT, R10.reuse, -UR11, RZ ;  /* 0x8000000b0a0e7c10 */ /* 0x040fe4000ff3e0ff */
[----:B------:R-:W-:Y:S01]  /*1490*/  IADD3 R15, P3, PT, R10, UR11, RZ ;  /* 0x0000000b0a0f7c10 */ /* 0x000fe2000ff7e0ff */
[----:B------:R-:W-:Y:S01]  /*14a0*/  IMAD.IADD R13, R11, 0x1, R13 ;  /* 0x000000010b0d7824 */ /* 0x000fe200078e020d */
[----:B0-----:R-:W-:Y:S02]  /*14b0*/  LEA R6, P2, R14, UR12, 0x2 ;  /* 0x0000000c0e067c11 */ /* 0x001fe4000f8410ff */
[----:B---3--:R-:W-:Y:S02]  /*14c0*/  LEA R8, P4, R15, UR12, 0x2 ;  /* 0x0000000c0f087c11 */ /* 0x008fe4000f8810ff */
[C---:B------:R-:W-:Y:S02]  /*14d0*/  IADD3.X R9, PT, PT, R13.reuse, ~UR10, RZ, P1, !PT ;  /* 0x8000000a0d097c10 */ /* 0x040fe40008ffe4ff */
[----:B------:R-:W-:-:S02]  /*14e0*/  IADD3.X R20, PT, PT, R13, UR10, RZ, P3, !PT ;  /* 0x0000000a0d147c10 */ /* 0x000fc40009ffe4ff */
[----:B------:R-:W-:Y:S01]  /*14f0*/  LEA.HI.X R5, R2, UR15, R3, 0x2, P0 ;  /* 0x0000000f02057c11 */ /* 0x000fe200080f1403 */
[----:B--2---:R-:W-:Y:S01]  /*1500*/  FADD R12, R7, R12 ;  /* 0x0000000c070c7221 */ /* 0x004fe20000000000 */
[----:B------:R-:W-:Y:S02]  /*1510*/  LEA.HI.X R7, R14, UR13, R9, 0x2, P2 ;  /* 0x0000000d0e077c11 */ /* 0x000fe400090f1409 */
[----:B------:R-:W-:Y:S01]  /*1520*/  LEA.HI.X R9, R15, UR13, R20, 0x2, P4 ;  /* 0x0000000d0f097c11 */ /* 0x000fe2000a0f1414 */
[----:B------:R-:W-:-:S05]  /*1530*/  FMUL R11, R12, 0.5 ;  /* 0x3f0000000c0b7820 */ /* 0x000fca0000400000 */
[----:B------:R2:W-:Y:S04]  /*1540*/  STG.E desc[UR8][R4.64], R11 ;  /* 0x0000000b04007986 */ /* 0x0005e8000c101908 */
[----:B------:R-:W3:Y:S04]  /*1550*/  LDG.E R6, desc[UR8][R6.64] ;  /* 0x0000000806067981 */ /* 0x000ee8000c1e1900 */
[----:B------:R-:W3:Y:S01]  /*1560*/  LDG.E R9, desc[UR8][R8.64] ;  /* 0x0000000808097981 */ /* 0x000ee2000c1e1900 */
[----:B------:R-:W-:Y:S01]  /*1570*/  LEA R2, P0, R10, UR14, 0x2 ;  /* 0x0000000e0a027c11 */ /* 0x000fe2000f8010ff */
[----:B------:R-:W-:-:S03]  /*1580*/  UIADD3 UR4, UPT, UPT, UR4, 0x2, URZ ;  /* 0x0000000204047890 */ /* 0x000fc6000fffe0ff */
[----:B------:R-:W-:Y:S01]  /*1590*/  LEA.HI.X R3, R10, UR15, R13, 0x2, P0 ;  /* 0x0000000f0a037c11 */ /* 0x000fe200080f140d */
[----:B---3--:R-:W-:-:S04]  /*15a0*/  FADD R12, R6, R9 ;  /* 0x00000009060c7221 */ /* 0x008fc80000000000 */
[----:B------:R-:W-:-:S05]  /*15b0*/  FMUL R13, R12, 0.5 ;  /* 0x3f0000000c0d7820 */ /* 0x000fca0000400000 */
[----:B------:R2:W-:Y:S02]  /*15c0*/  STG.E desc[UR8][R2.64], R13 ;  /* 0x0000000d02007986 */ /* 0x0005e4000c101908 */
.L_x_8:
[----:B------:R-:W-:-:S04]  /*15d0*/  ULOP3.LUT UR5, UR11, 0x1, URZ, 0xc0, !UPT ;  /* 0x000000010b057892 */ /* 0x000fc8000f8ec0ff */
[----:B------:R-:W-:-:S06]  /*15e0*/  UISETP.NE.U32.AND UP0, UPT, UR5, 0x1, UPT ;  /* 0x000000010500788c */ /* 0x000fcc000bf05070 */
[----:B------:R-:W-:-:S13]  /*15f0*/  PLOP3.LUT P0, PT, PT, PT, UP0, 0x80, 0x8 ;  /* 0x000000000008781c */ /* 0x000fda0003f0f008 */
[----:B------:R-:W-:Y:S05]  /*1600*/  @P0 EXIT ;  /* 0x000000000000094d */ /* 0x000fea0003800000 */
[----:B------:R-:W-:Y:S01]  /*1610*/  IADD3 R19, P0, PT, R18, UR4, RZ ;  /* 0x0000000412137c10 */ /* 0x000fe2000ff1e0ff */
[----:B------:R-:W3:Y:S01]  /*1620*/  LDCU.128 UR4, c[0x0][0x380] ;  /* 0x00007000ff0477ac */ /* 0x000ee20008000c00 */
[----:B0-2---:R-:W-:Y:S02]  /*1630*/  IMAD.MOV.U32 R2, RZ, RZ, R16 ;  /* 0x000000ffff027224 */ /* 0x005fe400078e0010 */
[----:B------:R-:W-:Y:S01]  /*1640*/  IADD3.X R0, PT, PT, RZ, R0, RZ, P0, !PT ;  /* 0x00000000ff007210 */ /* 0x000fe200007fe4ff */
[----:B------:R-:W-:-:S04]  /*1650*/  IMAD.MOV.U32 R3, RZ, RZ, RZ ;  /* 0x000000ffff037224 */ /* 0x000fc800078e00ff */
[----:B------:R-:W-:Y:S02]  /*1660*/  IMAD R0, R0, UR11, RZ ;  /* 0x0000000b00007c24 */ /* 0x000fe4000f8e02ff */
[----:B------:R-:W-:-:S04]  /*1670*/  IMAD.WIDE.U32 R2, R19, UR11, R2 ;  /* 0x0000000b13027c25 */ /* 0x000fc8000f8e0002 */
[----:B------:R-:W-:Y:S01]  /*1680*/  IMAD R9, R19, UR10, R0 ;  /* 0x0000000a13097c24 */ /* 0x000fe2000f8e0200 */
[C---:B------:R-:W-:Y:S02]  /*1690*/  IADD3 R0, P2, PT, R2.reuse, UR11, RZ ;  /* 0x0000000b02007c10 */ /* 0x040fe4000ff5e0ff */
[----:B------:R-:W-:Y:S01]  /*16a0*/  IADD3 R5, P0, PT, R2, -UR11, RZ ;  /* 0x8000000b02057c10 */ /* 0x000fe2000ff1e0ff */
[----:B------:R-:W-:Y:S01]  /*16b0*/  IMAD.IADD R9, R3, 0x1, R9 ;  /* 0x0000000103097824 */ /* 0x000fe200078e0209 */
[----:B---3--:R-:W-:Y:S02]  /*16c0*/  LEA R6, P3, R0, UR4, 0x2 ;  /* 0x0000000400067c11 */ /* 0x008fe4000f8610ff */
[----:B------:R-:W-:Y:S02]  /*16d0*/  LEA R4, P1, R5, UR4, 0x2 ;  /* 0x0000000405047c11 */ /* 0x000fe4000f8210ff */
[C---:B------:R-:W-:Y:S02]  /*16e0*/  IADD3.X R3, PT, PT, R9.reuse, UR10, RZ, P2, !PT ;  /* 0x0000000a09037c10 */ /* 0x040fe400097fe4ff */
[----:B------:R-:W-:-:S02]  /*16f0*/  IADD3.X R8, PT, PT, R9, ~UR10, RZ, P0, !PT ;  /* 0x8000000a09087c10 */ /* 0x000fc400087fe4ff */
[----:B------:R-:W-:Y:S02]  /*1700*/  LEA.HI.X R7, R0, UR5, R3, 0x2, P3 ;  /* 0x0000000500077c11 */ /* 0x000fe400098f1403 */
[----:B------:R-:W-:-:S04]  /*1710*/  LEA.HI.X R5, R5, UR5, R8, 0x2, P1 ;  /* 0x0000000505057c11 */ /* 0x000fc800088f1408 */
[----:B------:R-:W2:Y:S04]  /*1720*/  LDG.E R7, desc[UR8][R6.64] ;  /* 0x0000000806077981 */ /* 0x000ea8000c1e1900 */
[----:B------:R-:W2:Y:S01]  /*1730*/  LDG.E R4, desc[UR8][R4.64] ;  /* 0x0000000804047981 */ /* 0x000ea2000c1e1900 */
[----:B------:R-:W-:-:S04]  /*1740*/  LEA R8, P0, R2, UR6, 0x2 ;  /* 0x0000000602087c11 */ /* 0x000fc8000f8010ff */
[----:B------:R-:W-:Y:S01]  /*1750*/  LEA.HI.X R9, R2, UR7, R9, 0x2, P0 ;  /* 0x0000000702097c11 */ /* 0x000fe200080f1409 */
[----:B--2---:R-:W-:-:S04]  /*1760*/  FADD R0, R4, R7 ;  /* 0x0000000704007221 */ /* 0x004fc80000000000 */
[----:B------:R-:W-:-:S05]  /*1770*/  FMUL R3, R0, 0.5 ;  /* 0x3f00000000037820 */ /* 0x000fca0000400000 */
[----:B------:R-:W-:Y:S01]  /*1780*/  STG.E desc[UR8][R8.64], R3 ;  /* 0x0000000308007986 */ /* 0x000fe2000c101908 */
[----:B------:R-:W-:Y:S05]  /*1790*/  EXIT ;  /* 0x000000000000794d */ /* 0x000fea0003800000 */
.L_x_9:
        /* <DEDUP_REMOVED lines=14> */
.L_x_16:


//--------------------- .text._Z7sweep_xPKfPfi    --------------------------
	.section	.text._Z7sweep_xPKfPfi,"ax",@progbits
	.align	128
        .global         _Z7sweep_xPKfPfi
        .type           _Z7sweep_xPKfPfi,@function
        .size           _Z7sweep_xPKfPfi,(.L_x_17 - _Z7sweep_xPKfPfi)
        .other          _Z7sweep_xPKfPfi,@"STO_CUDA_ENTRY STV_DEFAULT"
_Z7sweep_xPKfPfi:
.text._Z7sweep_xPKfPfi:
        /* <DEDUP_REMOVED lines=19> */
[----:B------:R-:W-:Y:S01]  /*0130*/  VIADD R0, R10, 0xfffffffd ;  /* 0xfffffffd0a007836 */ /* 0x000fe20000000000 */
[----:B------:R-:W-:Y:S01]  /*0140*/  SHF.R.S32.HI R11, RZ, 0x1f, R10 ;  /* 0x0000001fff0b7819 */ /* 0x000fe2000001140a */
[----:B------:R-:W-:Y:S01]  /*0150*/  IMAD.WIDE.U32 R14, R17, R10, RZ ;  /* 0x0000000a110e7225 */ /* 0x000fe200078e00ff */
[----:B------:R-:W0:Y:S02]  /*0160*/  LDCU.64 UR6, c[0x0][0x358] ;  /* 0x00006b00ff0677ac */ /* 0x000e240008000a00 */
[----:B------:R-:W-:Y:S01]  /*0170*/  ISETP.GE.U32.AND P0, PT, R0, 0x7, PT ;  /* 0x000000070000780c */ /* 0x000fe20003f06070 */
[----:B------:R-:W-:Y:S01]  /*0180*/  IMAD R5, R11, R17, RZ ;  /* 0x000000110b057224 */ /* 0x000fe200078e02ff */
[----:B------:R-:W-:Y:S01]  /*0190*/  UMOV UR4, 0x1 ;  /* 0x0000000100047882 */ /* 0x000fe20000000000 */
[----:B------:R-:W-:Y:S02]  /*01a0*/  IADD3 R0, PT, PT, R10, -0x2, RZ ;  /* 0xfffffffe0a007810 */ /* 0x000fe40007ffe0ff */
[----:B------:R-:W-:-:S08]  /*01b0*/  IMAD.IADD R2, R15, 0x1, R5 ;  /* 0x000000010f027824 */ /* 0x000fd000078e0205 */
[----:B------:R-:W-:Y:S05]  /*01c0*/  @!P0 BRA `(.L_x_10) ;  /* 0x0000000800048947 */ /* 0x000fea0003800000 */
[C---:B------:R-:W-:Y:S01]  /*01d0*/  IADD3 R9, P0, PT, R17.reuse, -0x1, RZ ;  /* 0xffffffff11097810 */ /* 0x040fe20007f1e0ff */
[----:B------:R-:W1:Y:S01]  /*01e0*/  LDCU.128 UR8, c[0x0][0x380] ;  /* 0x00007000ff0877ac */ /* 0x000e620008000c00 */
[----:B------:R-:W-:Y:S01]  /*01f0*/  IMAD.WIDE.U32 R16, R17, R10, R10 ;  /* 0x0000000a11107225 */ /* 0x000fe200078e000a */
[----:B------:R-:W-:Y:S01]  /*0200*/  LOP3.LUT R27, R0, 0xfffffff8, RZ, 0xc0, !PT ;  /* 0xfffffff8001b7812 */ /* 0x000fe200078ec0ff */
[----:B------:R-:W-:Y:S02]  /*0210*/  UMOV UR4, URZ ;  /* 0x000000ff00047c82 */ /* 0x000fe40008000000 */
[----:B------:R-:W-:Y:S02]  /*0220*/  IMAD.X R3, RZ, RZ, -0x1, P0 ;  /* 0xffffffffff037424 */ /* 0x000fe400000e06ff */
[----:B------:R-:W-:Y:S02]  /*0230*/  IMAD R18, R11, R16, RZ ;  /* 0x000000100b127224 */ /* 0x000fe400078e02ff */
[----:B------:R-:W-:-:S02]  /*0240*/  IMAD R4, R3, R10, RZ ;  /* 0x0000000a03047224 */ /* 0x000fc400078e02ff */
[C---:B------:R-:W-:Y:S02]  /*0250*/  IMAD R3, R11.reuse, R14, RZ ;  /* 0x0000000e0b037224 */ /* 0x040fe400078e02ff */
[----:B------:R-:W-:Y:S02]  /*0260*/  IMAD R21, R11, R9, R4 ;  /* 0x000000090b157224 */ /* 0x000fe400078e0204 */
[----:B------:R-:W-:-:S04]  /*0270*/  IMAD.WIDE.U32 R8, R9, R10, RZ ;  /* 0x0000000a09087225 */ /* 0x000fc800078e00ff */
[----:B------:R-:W-:Y:S02]  /*0280*/  IMAD R19, R2, R10, R3 ;  /* 0x0000000a02137224 */ /* 0x000fe400078e0203 */
[----:B------:R-:W-:Y:S02]  /*0290*/  IMAD.IADD R3, R5, 0x1, R17 ;  /* 0x0000000105037824 */ /* 0x000fe400078e0211 */
[----:B------:R-:W-:Y:S02]  /*02a0*/  IMAD.IADD R5, R9, 0x1, R21 ;  /* 0x0000000109057824 */ /* 0x000fe400078e0215 */
[----:B------:R-:W-:Y:S02]  /*02b0*/  IMAD R4, R11, R8, RZ ;  /* 0x000000080b047224 */ /* 0x000fe400078e02ff */
[----:B------:R-:W-:-:S04]  /*02c0*/  IMAD.WIDE.U32 R6, R14, R10, R10 ;  /* 0x0000000a0e067225 */ /* 0x000fc800078e000a */
[----:B------:R-:W-:Y:S01]  /*02d0*/  IMAD.WIDE.U32 R8, R8, R10, R10 ;  /* 0x0000000a08087225 */ /* 0x000fe200078e000a */
[----:B------:R-:W-:-:S03]  /*02e0*/  IADD3 R19, PT, PT, R7, R19, RZ ;  /* 0x0000001307137210 */ /* 0x000fc60007ffe0ff */
[-C--:B------:R-:W-:Y:S01]  /*02f0*/  IMAD R21, R5, R10.reuse, R4 ;  /* 0x0000000a05157224 */ /* 0x080fe200078e0204 */
[----:B-1----:R-:W-:Y:S01]  /*0300*/  LEA R5, P1, R8, UR8, 0x2 ;  /* 0x0000000808057c11 */ /* 0x002fe2000f8210ff */
[----:B------:R-:W-:-:S04]  /*0310*/  IMAD.WIDE.U32 R16, R16, R10, R10 ;  /* 0x0000000a10107225 */ /* 0x000fc800078e000a */
[----:B------:R-:W-:Y:S01]  /*0320*/  IMAD R23, R3, R10, R18 ;  /* 0x0000000a03177224 */ /* 0x000fe200078e0212 */
[----:B------:R-:W-:Y:S01]  /*0330*/  LEA R3, P0, R6, UR10, 0x2 ;  /* 0x0000000a06037c11 */ /* 0x000fe2000f8010ff */
[----:B------:R-:W-:Y:S01]  /*0340*/  IMAD.IADD R9, R9, 0x1, R21 ;  /* 0x0000000109097824 */ /* 0x000fe200078e0215 */
[----:B------:R-:W-:Y:S01]  /*0350*/  LEA R4, P2, R16, UR8, 0x2 ;  /* 0x0000000810047c11 */ /* 0x000fe2000f8410ff */
[----:B------:R-:W-:Y:S01]  /*0360*/  IMAD.IADD R7, R17, 0x1, R23 ;  /* 0x0000000111077824 */ /* 0x000fe200078e0217 */
[----:B------:R-:W-:Y:S01]  /*0370*/  LEA.HI.X R6, R6, UR11, R19, 0x2, P0 ;  /* 0x0000000b06067c11 */ /* 0x000fe200080f1413 */
[----:B------:R-:W-:Y:S01]  /*0380*/  IMAD.SHL.U32 R26, R12, 0x4, RZ ;  /* 0x000000040c1a7824 */ /* 0x000fe200078e00ff */
[----:B------:R-:W-:Y:S01]  /*0390*/  LEA.HI.X R8, R8, UR9, R9, 0x2, P1 ;  /* 0x0000000908087c11 */ /* 0x000fe200088f1409 */
[----:B------:R-:W-:Y:S01]  /*03a0*/  IMAD.MOV R27, RZ, RZ, -R27 ;  /* 0x000000ffff1b7224 */ /* 0x000fe200078e0a1b */
[----:B------:R-:W-:Y:S02]  /*03b0*/  LEA.HI.X R7, R16, UR9, R7, 0x2, P2 ;  /* 0x0000000910077c11 */ /* 0x000fe400090f1407 */
[----:B------:R-:W-:-:S07]  /*03c0*/  SHF.R.U32.HI R9, RZ, 0x1e, R12 ;  /* 0x0000001eff097819 */ /* 0x000fce000001160c */
.L_x_11:
[C---:B-1----:R-:W-:Y:S02]  /*03d0*/  IADD3 R16, P1, PT, R26.reuse, R4, RZ ;  /* 0x000000041a107210 */ /* 0x042fe40007f3e0ff */
[----:B------:R-:W-:-:S03]  /*03e0*/  IADD3 R22, P0, PT, R26, R5, RZ ;  /* 0x000000051a167210 */ /* 0x000fc60007f1e0ff */
[C---:B------:R-:W-:Y:S01]  /*03f0*/  IMAD.X R17, R9.reuse, 0x1, R7, P1 ;  /* 0x0000000109117824 */ /* 0x040fe200008e0607 */
[----:B------:R-:W-:-:S04]  /*0400*/  IADD3.X R23, PT, PT, R9, R8, RZ, P0, !PT ;  /* 0x0000000809177210 */ /* 0x000fc800007fe4ff */
[----:B0-----:R-:W2:Y:S04]  /*0410*/  LDG.E R20, desc[UR6][R16.64] ;  /* 0x0000000610147981 */ /* 0x001ea8000c1e1900 */
[----:B------:R-:W2:Y:S01]  /*0420*/  LDG.E R19, desc[UR6][R22.64] ;  /* 0x0000000616137981 */ /* 0x000ea2000c1e1900 */
[----:B------:R-:W-:Y:S02]  /*0430*/  IADD3 R18, P0, PT, R26, R3, RZ ;  /* 0x000000031a127210 */ /* 0x000fe40007f1e0ff */
[----:B------:R-:W-:Y:S01]  /*0440*/  SHF.L.U64.HI R28, R10, 0x2, R11 ;  /* 0x000000020a1c7819 */ /* 0x000fe2000001020b */
[----:B--2---:R-:W-:Y:S02]  /*0450*/  FADD R20, R19, R20 ;  /* 0x0000001413147221 */ /* 0x004fe40000000000 */
[----:B------:R-:W-:-:S02]  /*0460*/  IMAD.X R19, R9, 0x1, R6, P0 ;  /* 0x0000000109137824 */ /* 0x000fc400000e0606 */
[----:B------:R-:W-:-:S05]  /*0470*/  FMUL R29, R20, 0.5 ;  /* 0x3f000000141d7820 */ /* 0x000fca0000400000 */
[----:B------:R0:W-:Y:S02]  /*0480*/  STG.E desc[UR6][R18.64], R29 ;  /* 0x0000001d12007986 */ /* 0x0001e4000c101906 */
[----:B0-----:R-:W-:-:S05]  /*0490*/  IMAD.SHL.U32 R29, R10, 0x4, RZ ;  /* 0x000000040a1d7824 */ /* 0x001fca00078e00ff */
[C---:B------:R-:W-:Y:S02]  /*04a0*/  IADD3 R24, P0, PT, R29.reuse, R22, RZ ;  /* 0x000000161d187210 */ /* 0x040fe40007f1e0ff */
[----:B------:R-:W-:-:S03]  /*04b0*/  IADD3 R20, P1, PT, R29, R16, RZ ;  /* 0x000000101d147210 */ /* 0x000fc60007f3e0ff */
[C---:B------:R-:W-:Y:S01]  /*04c0*/  IMAD.X R25, R28.reuse, 0x1, R23, P0 ;  /* 0x000000011c197824 */ /* 0x040fe200000e0617 */
[----:B------:R-:W-:-:S04]  /*04d0*/  IADD3.X R21, PT, PT, R28, R17, RZ, P1, !PT ;  /* 0x000000111c157210 */ /* 0x000fc80000ffe4ff */
[----:B------:R-:W2:Y:S04]  /*04e0*/  LDG.E R16, desc[UR6][R24.64] ;  /* 0x0000000618107981 */ /* 0x000ea8000c1e1900 */
[----:B------:R-:W2:Y:S02]  /*04f0*/  LDG.E R17, desc[UR6][R20.64] ;  /* 0x0000000614117981 */ /* 0x000ea4000c1e1900 */
[----:B--2---:R-:W-:Y:S01]  /*0500*/  FADD R22, R16, R17 ;  /* 0x0000001110167221 */ /* 0x004fe20000000000 */
[----:B------:R-:W-:Y:S02]  /*0510*/  IADD3 R16, P0, PT, R29, R18, RZ ;  /* 0x000000121d107210 */ /* 0x000fe40007f1e0ff */
[----:B------:R-:W-:-:S03]  /*0520*/  IADD3 R18, P1, PT, R20, R29, RZ ;  /* 0x0000001d14127210 */ /* 0x000fc60007f3e0ff */
[----:B------:R-:W-:Y:S02]  /*0530*/  IMAD.X R17, R28, 0x1, R19, P0 ;  /* 0x000000011c117824 */ /* 0x000fe400000e0613 */
[----:B------:R-:W-:Y:S01]  /*0540*/  FMUL R19, R22, 0.5 ;  /* 0x3f00000016137820 */ /* 0x000fe20000400000 */
[----:B------:R-:W-:-:S04]  /*0550*/  IADD3 R22, P0, PT, R24, R29, RZ ;  /* 0x0000001d18167210 */ /* 0x000fc80007f1e0ff */
[----:B------:R0:W-:Y:S01]  /*0560*/  STG.E desc[UR6][R16.64], R19 ;  /* 0x0000001310007986 */ /* 0x0001e2000c101906 */
[----:B------:R-:W-:-:S05]  /*0570*/  IMAD.X R23, R25, 0x1, R28, P0 ;  /* 0x0000000119177824 */ /* 0x000fca00000e061c */
[----:B------:R-:W2:Y:S01]  /*0580*/  LDG.E R24, desc[UR6][R22.64] ;  /* 0x0000000616187981 */ /* 0x000ea2000c1e1900 */
[----:B0-----:R-:W-:-:S05]  /*0590*/  IMAD.X R19, R21, 0x1, R28, P1 ;  /* 0x0000000115137824 */ /* 0x001fca00008e061c */
[----:B------:R-:W2:Y:S01]  /*05a0*/  LDG.E R21, desc[UR6][R18.64] ;  /* 0x0000000612157981 */ /* 0x000ea2000c1e1900 */
[-C--:B------:R-:W-:Y:S02]  /*05b0*/  IADD3 R20, P0, PT, R16, R29.reuse, RZ ;  /* 0x0000001d10147210 */ /* 0x080fe40007f1e0ff */
[----:B------:R-:W-:Y:S01]  /*05c0*/  IADD3 R16, P1, PT, R18, R29, RZ ;  /* 0x0000001d12107210 */ /* 0x000fe20007f3e0ff */
[----:B--2---:R-:W-:Y:S01]  /*05d0*/  FADD R24, R24, R21 ;  /* 0x0000001518187221 */ /* 0x004fe20000000000 */
[----:B------:R-:W-:-:S03]  /*05e0*/  IADD3.X R21, PT, PT, R17, R28, RZ, P0, !PT ;  /* 0x0000001c11157210 */ /* 0x000fc600007fe4ff */
[----:B------:R-:W-:Y:S01]  /*05f0*/  FMUL R25, R24, 0.5 ;  /* 0x3f00000018197820 */ /* 0x000fe20000400000 */
[----:B------:R-:W-:Y:S01]  /*0600*/  IADD3 R24, P0, PT, R22, R29, RZ ;  /* 0x0000001d16187210 */ /* 0x000fe20007f1e0ff */
[----:B------:R-:W-:-:S03]  /*0610*/  IMAD.X R17, R19, 0x1, R28, P1 ;  /* 0x0000000113117824 */ /* 0x000fc600008e061c */
[----:B------:R0:W-:Y:S04]  /*0620*/  STG.E desc[UR6][R20.64], R25 ;  /* 0x0000001914007986 */ /* 0x0001e8000c101906 */
[----:B------:R-:W2:Y:S01]  /*0630*/  LDG.E R19, desc[UR6][R16.64] ;  /* 0x0000000610137981 */ /* 0x000ea2000c1e1900 */
[----:B0-----:R-:W-:-:S05]  /*0640*/  IMAD.X R25, R23, 0x1, R28, P0 ;  /* 0x0000000117197824 */ /* 0x001fca00000e061c */
[----:B------:R-:W2:Y:S01]  /*0650*/  LDG.E R22, desc[UR6][R24.64] ;  /* 0x0000000618167981 */ /* 0x000ea2000c1e1900 */
[-C--:B------:R-:W-:Y:S02]  /*0660*/  IADD3 R18, P0, PT, R20, R29.reuse, RZ ;  /* 0x0000001d14127210 */ /* 0x080fe40007f1e0ff */
[-C--:B------:R-:W-:Y:S01]  /*0670*/  IADD3 R20, P1, PT, R16, R29.reuse, RZ ;  /* 0x0000001d10147210 */ /* 0x080fe20007f3e0ff */
[----:B--2---:R-:W-:Y:S02]  /*0680*/  FADD R22, R22, R19 ;  /* 0x0000001316167221 */ /* 0x004fe40000000000 */
[--C-:B------:R-:W-:Y:S02]  /*0690*/  IMAD.X R19, R21, 0x1, R28.reuse, P0 ;  /* 0x0000000115137824 */ /* 0x100fe400000e061c */
[----:B------:R-:W-:Y:S01]  /*06a0*/  FMUL R23, R22, 0.5 ;  /* 0x3f00000016177820 */ /* 0x000fe20000400000 */
[----:B------:R-:W-:Y:S01]  /*06b0*/  IADD3 R22, P0, PT, R24, R29, RZ ;  /* 0x0000001d18167210 */ /* 0x000fe20007f1e0ff */
[----:B------:R-:W-:-:S03]  /*06c0*/  IMAD.X R21, R17, 0x1, R28, P1 ;  /* 0x0000000111157824 */ /* 0x000fc600008e061c */
[----:B------:R0:W-:Y:S04]  /*06d0*/  STG.E desc[UR6][R18.64], R23 ;  /* 0x0000001712007986 */ /* 0x0001e8000c101906 */
[----:B------:R-:W2:Y:S01]  /*06e0*/  LDG.E R17, desc[UR6][R20.64] ;  /* 0x0000000614117981 */ /* 0x000ea2000c1e1900 */
[----:B0-----:R-:W-:-:S05]  /*06f0*/  IADD3.X R23, PT, PT, R25, R28, RZ, P0, !PT ;  /* 0x0000001c19177210 */ /* 0x001fca00007fe4ff */
[----:B------:R-:W2:Y:S01]  /*0700*/  LDG.E R24, desc[UR6][R22.64] ;  /* 0x0000000616187981 */ /* 0x000ea2000c1e1900 */
[-C--:B------:R-:W-:Y:S02]  /*0710*/  IADD3 R16, P0, PT, R18, R29.reuse, RZ ;  /* 0x0000001d12107210 */ /* 0x080fe40007f1e0ff */
[-C--:B------:R-:W-:Y:S01]  /*0720*/  IADD3 R18, P1, PT, R20, R29.reuse, RZ ;  /* 0x0000001d14127210 */ /* 0x080fe20007f3e0ff */
[----:B--2---:R-:W-:Y:S02]  /*0730*/  FADD R24, R24, R17 ;  /* 0x0000001118187221 */ /* 0x004fe40000000000 */
[----:B------:R-:W-:Y:S02]  /*0740*/  IMAD.X R17, R19, 0x1, R28, P0 ;  /* 0x0000000113117824 */ /* 0x000fe400000e061c */
[----:B------:R-:W-:Y:S01]  /*0750*/  FMUL R25, R24, 0.5 ;  /* 0x3f00000018197820 */ /* 0x000fe20000400000 */
[----:B------:R-:W-:Y:S02]  /*0760*/  IADD3 R24, P0, PT, R22, R29, RZ ;  /* 0x0000001d16187210 */ /* 0x000fe40007f1e0ff */
[----:B------:R-:W-:-:S02]  /*0770*/  IADD3.X R19, PT, PT, R21, R28, RZ, P1, !PT ;  /* 0x0000001c15137210 */ /* 0x000fc40000ffe4ff */
        /* <DEDUP_REMOVED lines=13> */
[----:B0-----:R-:W-:-:S05]  /*0850*/  IMAD.X R23, R25, 0x1, R28, P0 ;  /* 0x0000000119177824 */ /* 0x001fca00000e061c */
[----:B------:R-:W2:Y:S01]  /*0860*/  LDG.E R24, desc[UR6][R22.64] ;  /* 0x0000000616187981 */ /* 0x000ea2000c1e1900 */
[----:B------:R-:W-:Y:S01]  /*0870*/  IADD3 R18, P0, PT, R20, R29, RZ ;  /* 0x0000001d14127210 */ /* 0x000fe20007f1e0ff */
[----:B--2---:R-:W-:-:S03]  /*0880*/  FADD R24, R24, R19 ;  /* 0x0000001318187221 */ /* 0x004fc60000000000 */
[----:B------:R-:W-:Y:S02]  /*0890*/  IADD3.X R19, PT, PT, R21, R28, RZ, P0, !PT ;  /* 0x0000001c15137210 */ /* 0x000fe400007fe4ff */
[-C--:B------:R-:W-:Y:S01]  /*08a0*/  IADD3 R20, P0, PT, R22, R29.reuse, RZ ;  /* 0x0000001d16147210 */ /* 0x080fe20007f1e0ff */
[----:B------:R-:W-:Y:S01]  /*08b0*/  FMUL R25, R24, 0.5 ;  /* 0x3f00000018197820 */ /* 0x000fe20000400000 */
[----:B------:R-:W-:-:S03]  /*08c0*/  IADD3 R24, P1, PT, R16, R29, RZ ;  /* 0x0000001d10187210 */ /* 0x000fc60007f3e0ff */
[--C-:B------:R-:W-:Y:S01]  /*08d0*/  IMAD.X R21, R23, 0x1, R28.reuse, P0 ;  /* 0x0000000117157824 */ /* 0x100fe200000e061c */
[----:B------:R0:W-:Y:S04]  /*08e0*/  STG.E desc[UR6][R18.64], R25 ;  /* 0x0000001912007986 */ /* 0x0001e8000c101906 */
[----:B------:R-:W2:Y:S01]  /*08f0*/  LDG.E R20, desc[UR6][R20.64] ;  /* 0x0000000614147981 */ /* 0x000ea2000c1e1900 */
[----:B0-----:R-:W-:-:S05]  /*0900*/  IMAD.X R25, R17, 0x1, R28, P1 ;  /* 0x0000000111197824 */ /* 0x001fca00008e061c */
[----:B------:R-:W2:Y:S01]  /*0910*/  LDG.E R17, desc[UR6][R24.64] ;  /* 0x0000000618117981 */ /* 0x000ea2000c1e1900 */
[----:B------:R-:W-:Y:S02]  /*0920*/  IADD3 R16, P0, PT, R18, R29, RZ ;  /* 0x0000001d12107210 */ /* 0x000fe40007f1e0ff */
[----:B------:R-:W-:Y:S01]  /*0930*/  IADD3 R27, PT, PT, R27, 0x8, RZ ;  /* 0x000000081b1b7810 */ /* 0x000fe20007ffe0ff */
[----:B------:R-:W-:Y:S01]  /*0940*/  UIADD3 UR4, UPT, UPT, UR4, 0x8, URZ ;  /* 0x0000000804047890 */ /* 0x000fe2000fffe0ff */
[----:B------:R-:W-:-:S04]  /*0950*/  LEA R26, P1, R10, R26, 0x5 ;  /* 0x0000001a0a1a7211 */ /* 0x000fc800078228ff */
[----:B------:R-:W-:Y:S01]  /*0960*/  LEA.HI.X R9, R10, R9, R11, 0x5, P1 ;  /* 0x000000090a097211 */ /* 0x000fe200008f2c0b */
[----:B--2---:R-:W-:Y:S01]  /*0970*/  FADD R22, R20, R17 ;  /* 0x0000001114167221 */ /* 0x004fe20000000000 */
[----:B------:R-:W-:Y:S01]  /*0980*/  IMAD.X R17, R19, 0x1, R28, P0 ;  /* 0x0000000113117824 */ /* 0x000fe200000e061c */
[----:B------:R-:W-:Y:S02]  /*0990*/  ISETP.NE.AND P0, PT, R27, RZ, PT ;  /* 0x000000ff1b00720c */ /* 0x000fe40003f05270 */
[----:B------:R-:W-:-:S05]  /*09a0*/  FMUL R23, R22, 0.5 ;  /* 0x3f00000016177820 */ /* 0x000fca0000400000 */
[----:B------:R1:W-:Y:S06]  /*09b0*/  STG.E desc[UR6][R16.64], R23 ;  /* 0x0000001710007986 */ /* 0x0003ec000c101906 */
[----:B------:R-:W-:Y:S05]  /*09c0*/  @P0 BRA `(.L_x_11) ;  /* 0xfffffff800800947 */ /* 0x000fea000383ffff */
[----:B------:R-:W-:-:S12]  /*09d0*/  UIADD3 UR4, UPT, UPT, UR4, 0x1, URZ ;  /* 0x0000000104047890 */ /* 0x000fd8000fffe0ff */
.L_x_10:
[----:B------:R-:W-:-:S13]  /*09e0*/  LOP3.LUT P0, R4, R0, 0x7, RZ, 0xc0, !PT ;  /* 0x0000000700047812 */ /* 0x000fda000780c0ff */
[----:B0-----:R-:W-:Y:S05]  /*09f0*/  @!P0 EXIT ;  /* 0x000000000000894d */ /* 0x001fea0003800000 */
[----:B------:R-:W-:Y:S01]  /*0a00*/  ISETP.GE.U32.AND P1, PT, R4, 0x4, PT ;  /* 0x000000040400780c */ /* 0x000fe20003f26070 */
[-C--:B------:R-:W-:Y:S01]  /*0a10*/  IMAD R7, R11, R10.reuse, RZ ;  /* 0x0000000a0b077224 */ /* 0x080fe200078e02ff */
[----:B------:R-:W-:Y:S01]  /*0a20*/  LOP3.LUT R3, R0, 0x3, RZ, 0xc0, !PT ;  /* 0x0000000300037812 */ /* 0x000fe200078ec0ff */
[----:B------:R-:W-:-:S03]  /*0a30*/  IMAD.WIDE.U32 R4, R10, R10, RZ ;  /* 0x0000000a0a047225 */ /* 0x000fc600078e00ff */
[----:B------:R-:W-:Y:S01]  /*0a40*/  ISETP.NE.AND P0, PT, R3, RZ, PT ;  /* 0x000000ff0300720c */ /* 0x000fe20003f05270 */
[----:B------:R-:W-:-:S04]  /*0a50*/  IMAD R7, R11, R10, R7 ;  /* 0x0000000a0b077224 */ /* 0x000fc800078e0207 */
[----:B------:R-:W-:Y:S02]  /*0a60*/  IMAD.IADD R0, R5, 0x1, R7 ;  /* 0x0000000105007824 */ /* 0x000fe400078e0207 */
[----:B------:R-:W-:Y:S06]  /*0a70*/  @!P1 BRA `(.L_x_12) ;  /* 0x0000000400689947 */ /* 0x000fec0003800000 */
[----:B------:R-:W-:Y:S01]  /*0a80*/  IADD3 R9, P1, PT, R14, UR4, RZ ;  /* 0x000000040e097c10 */ /* 0x000fe2000ff3e0ff */
[----:B------:R-:W0:Y:S01]  /*0a90*/  LDCU.128 UR8, c[0x0][0x380] ;  /* 0x00007000ff0877ac */ /* 0x000e220008000c00 */
[----:B------:R-:W-:-:S03]  /*0aa0*/  IMAD.MOV.U32 R13, RZ, RZ, RZ ;  /* 0x000000ffff0d7224 */ /* 0x000fc600078e00ff */
[----:B------:R-:W-:-:S04]  /*0ab0*/  IMAD.X R7, RZ, RZ, R2, P1 ;  /* 0x000000ffff077224 */ /* 0x000fc800008e0602 */
[-C--:B------:R-:W-:Y:S02]  /*0ac0*/  IMAD R8, R7, R10.reuse, RZ ;  /* 0x0000000a07087224 */ /* 0x080fe400078e02ff */
[----:B------:R-:W-:-:S04]  /*0ad0*/  IMAD.WIDE.U32 R6, R9, R10, R12 ;  /* 0x0000000a09067225 */ /* 0x000fc800078e000c */
[----:B------:R-:W-:Y:S01]  /*0ae0*/  IMAD R9, R11, R9, R8 ;  /* 0x000000090b097224 */ /* 0x000fe200078e0208 */
[CC--:B------:R-:W-:Y:S02]  /*0af0*/  IADD3 R8, P3, PT, R4.reuse, R6.reuse, RZ ;  /* 0x0000000604087210 */ /* 0x0c0fe40007f7e0ff */
[----:B-1----:R-:W-:Y:S02]  /*0b00*/  IADD3 R16, P1, PT, -R4, R6, RZ ;  /* 0x0000000604107210 */ /* 0x002fe40007f3e1ff */
[----:B------:R-:W-:Y:S02]  /*0b10*/  IADD3 R7, PT, PT, R7, R9, RZ ;  /* 0x0000000907077210 */ /* 0x000fe40007ffe0ff */
[----:B0-----:R-:W-:Y:S02]  /*0b20*/  LEA R18, P4, R8, UR8, 0x2 ;  /* 0x0000000808127c11 */ /* 0x001fe4000f8810ff */
[----:B------:R-:W-:Y:S01]  /*0b30*/  LEA R20, P2, R16, UR8, 0x2 ;  /* 0x0000000810147c11 */ /* 0x000fe2000f8410ff */
[----:B------:R-:W-:-:S02]  /*0b40*/  IMAD.X R9, R7, 0x1, R0, P3 ;  /* 0x0000000107097824 */ /* 0x000fc400018e0600 */
[----:B------:R-:W-:-:S03]  /*0b50*/  IMAD.X R17, R7, 0x1, ~R0, P1 ;  /* 0x0000000107117824 */ /* 0x000fc600008e0e00 */
[----:B------:R-:W-:Y:S02]  /*0b60*/  LEA.HI.X R19, R8, UR9, R9, 0x2, P4 ;  /* 0x0000000908137c11 */ /* 0x000fe4000a0f1409 */
[----:B------:R-:W-:-:S04]  /*0b70*/  LEA.HI.X R21, R16, UR9, R17, 0x2, P2 ;  /* 0x0000000910157c11 */ /* 0x000fc800090f1411 */
[----:B------:R0:W2:Y:S04]  /*0b80*/  LDG.E R19, desc[UR6][R18.64] ;  /* 0x0000000612137981 */ /* 0x0000a8000c1e1900 */
[----:B------:R-:W2:Y:S01]  /*0b90*/  LDG.E R20, desc[UR6][R20.64] ;  /* 0x0000000614147981 */ /* 0x000ea2000c1e1900 */
[----:B------:R-:W-:-:S06]  /*0ba0*/  UIADD3 UR5, UPT, UPT, UR4, 0x1, URZ ;  /* 0x0000000104057890 */ /* 0x000fcc000fffe0ff */
[----:B------:R-:W-:-:S05]  /*0bb0*/  IADD3 R17, P1, PT, R14, UR5, RZ ;  /* 0x000000050e117c10 */ /* 0x000fca000ff3e0ff */
[----:B------:R-:W-:-:S04]  /*0bc0*/  IMAD.X R9, RZ, RZ, R2, P1 ;  /* 0x000000ffff097224 */ /* 0x000fc800008e0602 */
[-C--:B------:R-:W-:Y:S01]  /*0bd0*/  IMAD R22, R9, R10.reuse, RZ ;  /* 0x0000000a09167224 */ /* 0x080fe200078e02ff */
[----:B------:R-:W-:Y:S01]  /*0be0*/  LEA R16, P1, R6, UR10, 0x2 ;  /* 0x0000000a06107c11 */ /* 0x000fe2000f8210ff */
[----:B------:R-:W-:-:S04]  /*0bf0*/  IMAD.WIDE.U32 R8, R17, R10, R12 ;  /* 0x0000000a11087225 */ /* 0x000fc800078e000c */
[----:B------:R-:W-:Y:S01]  /*0c00*/  IMAD R25, R11, R17, R22 ;  /* 0x000000110b197224 */ /* 0x000fe200078e0216 */
[----:B------:R-:W-:Y:S02]  /*0c10*/  LEA.HI.X R17, R6, UR11, R7, 0x2, P1 ;  /* 0x0000000b06117c11 */ /* 0x000fe400088f1407 */
[CC--:B------:R-:W-:Y:S02]  /*0c20*/  IADD3 R6, P3, PT, R4.reuse, R8.reuse, RZ ;  /* 0x0000000804067210 */ /* 0x0c0fe40007f7e0ff */
[----:B------:R-:W-:Y:S02]  /*0c30*/  IADD3 R9, PT, PT, R9, R25, RZ ;  /* 0x0000001909097210 */ /* 0x000fe40007ffe0ff */
[----:B------:R-:W-:Y:S02]  /*0c40*/  IADD3 R23, P1, PT, -R4, R8, RZ ;  /* 0x0000000804177210 */ /* 0x000fe40007f3e1ff */
[----:B0-----:R-:W-:Y:S01]  /*0c50*/  LEA R18, P4, R6, UR8, 0x2 ;  /* 0x0000000806127c11 */ /* 0x001fe2000f8810ff */
[--C-:B------:R-:W-:Y:S01]  /*0c60*/  IMAD.X R7, R9, 0x1, R0.reuse, P3 ;  /* 0x0000000109077824 */ /* 0x100fe200018e0600 */
[----:B------:R-:W-:Y:S01]  /*0c70*/  LEA R22, P2, R23, UR8, 0x2 ;  /* 0x0000000817167c11 */ /* 0x000fe2000f8410ff */
[----:B------:R-:W-:-:S05]  /*0c80*/  IMAD.X R24, R9, 0x1, ~R0, P1 ;  /* 0x0000000109187824 */ /* 0x000fca00008e0e00 */
[----:B------:R-:W-:Y:S01]  /*0c90*/  LEA.HI.X R23, R23, UR9, R24, 0x2, P2 ;  /* 0x0000000917177c11 */ /* 0x000fe200090f1418 */
[----:B--2---:R-:W-:Y:S01]  /*0ca0*/  FADD R20, R20, R19 ;  /* 0x0000001314147221 */ /* 0x004fe20000000000 */
[----:B------:R-:W-:-:S03]  /*0cb0*/  LEA.HI.X R19, R6, UR9, R7, 0x2, P4 ;  /* 0x0000000906137c11 */ /* 0x000fc6000a0f1407 */
[----:B------:R-:W-:-:S05]  /*0cc0*/  FMUL R25, R20, 0.5 ;  /* 0x3f00000014197820 */ /* 0x000fca0000400000 */
[----:B------:R0:W-:Y:S04]  /*0cd0*/  STG.E desc[UR6][R16.64], R25 ;  /* 0x0000001910007986 */ /* 0x0001e8000c101906 */
[----:B------:R-:W2:Y:S04]  /*0ce0*/  LDG.E R22, desc[UR6][R22.64] ;  /* 0x0000000616167981 */ /* 0x000ea8000c1e1900 */
[----:B------:R1:W2:Y:S01]  /*0cf0*/  LDG.E R19, desc[UR6][R18.64] ;  /* 0x0000000612137981 */ /* 0x0002a2000c1e1900 */
        /* <DEDUP_REMOVED lines=8> */
[CC--:B0-----:R-:W-:Y:S02]  /*0d80*/  IADD3 R17, P1, PT, -R4.reuse, R6.reuse, RZ ;  /* 0x0000000604117210 */ /* 0x0c1fe40007f3e1ff */
[----:B------:R-:W-:Y:S02]  /*0d90*/  IADD3 R7, PT, PT, R7, R27, RZ ;  /* 0x0000001b07077210 */ /* 0x000fe40007ffe0ff */
[----:B------:R-:W-:-:S03]  /*0da0*/  IADD3 R8, P3, PT, R4, R6, RZ ;  /* 0x0000000604087210 */ /* 0x000fc60007f7e0ff */
[C-C-:B-1----:R-:W-:Y:S01]  /*0db0*/  IMAD.X R18, R7.reuse, 0x1, ~R0.reuse, P1 ;  /* 0x0000000107127824 */ /* 0x142fe200008e0e00 */
[----:B------:R-:W-:Y:S01]  /*0dc0*/  LEA R16, P4, R8, UR8, 0x2 ;  /* 0x0000000808107c11 */ /* 0x000fe2000f8810ff */
[----:B------:R-:W-:Y:S02]  /*0dd0*/  IMAD.X R9, R7, 0x1, R0, P3 ;  /* 0x0000000107097824 */ /* 0x000fe400018e0600 */
[----:B--2---:R-:W-:Y:S01]  /*0de0*/  FADD R19, R22, R19 ;  /* 0x0000001316137221 */ /* 0x004fe20000000000 */
[----:B------:R-:W-:-:S03]  /*0df0*/  LEA R22, P2, R17, UR8, 0x2 ;  /* 0x0000000811167c11 */ /* 0x000fc6000f8410ff */
[----:B------:R-:W-:Y:S01]  /*0e00*/  FMUL R25, R19, 0.5 ;  /* 0x3f00000013197820 */ /* 0x000fe20000400000 */
[----:B------:R-:W-:Y:S02]  /*0e10*/  LEA.HI.X R23, R17, UR9, R18, 0x2, P2 ;  /* 0x0000000911177c11 */ /* 0x000fe400090f1412 */
[----:B------:R-:W-:Y:S02]  /*0e20*/  LEA.HI.X R17, R8, UR9, R9, 0x2, P4 ;  /* 0x0000000908117c11 */ /* 0x000fe4000a0f1409 */
        /* <DEDUP_REMOVED lines=8> */
[----:B------:R-:W-:Y:S01]  /*0eb0*/  IMAD R27, R11, R19, R18 ;  /* 0x000000130b1b7224 */ /* 0x000fe200078e0212 */
[CC--:B0-----:R-:W-:Y:S02]  /*0ec0*/  IADD3 R21, P4, PT, R4.reuse, R8.reuse, RZ ;  /* 0x0000000804157210 */ /* 0x0c1fe40007f9e0ff */
[----:B------:R-:W-:Y:S02]  /*0ed0*/  IADD3 R19, P2, PT, -R4, R8, RZ ;  /* 0x0000000804137210 */ /* 0x000fe40007f5e1ff */
[----:B------:R-:W-:Y:S02]  /*0ee0*/  IADD3 R9, PT, PT, R9, R27, RZ ;  /* 0x0000001b09097210 */ /* 0x000fe40007ffe0ff */
[----:B-1----:R-:W-:Y:S02]  /*0ef0*/  LEA R16, P1, R6, UR10, 0x2 ;  /* 0x0000000a06107c11 */ /* 0x002fe4000f8210ff */
[----:B------:R-:W-:Y:S01]  /*0f00*/  LEA R20, P5, R21, UR8, 0x2 ;  /* 0x0000000815147c11 */ /* 0x000fe2000f8a10ff */
[----:B------:R-:W-:Y:S01]  /*0f10*/  IMAD.X R26, R9, 0x1, ~R0, P2 ;  /* 0x00000001091a7824 */ /* 0x000fe200010e0e00 */
[----:B------:R-:W-:-:S04]  /*0f20*/  LEA R18, P3, R19, UR8, 0x2 ;  /* 0x0000000813127c11 */ /* 0x000fc8000f8610ff */
[----:B------:R-:W-:Y:S01]  /*0f30*/  LEA.HI.X R19, R19, UR9, R26, 0x2, P3 ;  /* 0x0000000913137c11 */ /* 0x000fe200098f141a */
[----:B--2---:R-:W-:Y:S01]  /*0f40*/  FADD R24, R22, R17 ;  /* 0x0000001116187221 */ /* 0x004fe20000000000 */
[----:B------:R-:W-:Y:S01]  /*0f50*/  IMAD.X R22, R9, 0x1, R0, P4 ;  /* 0x0000000109167824 */ /* 0x000fe200020e0600 */
[----:B------:R-:W-:Y:S02]  /*0f60*/  LEA.HI.X R17, R6, UR11, R7, 0x2, P1 ;  /* 0x0000000b06117c11 */ /* 0x000fe400088f1407 */
[----:B------:R-:W-:Y:S02]  /*0f70*/  FMUL R23, R24, 0.5 ;  /* 0x3f00000018177820 */ /* 0x000fe40000400000 */
[----:B------:R-:W-:-:S03]  /*0f80*/  LEA.HI.X R21, R21, UR9, R22, 0x2, P5 ;  /* 0x0000000915157c11 */ /* 0x000fc6000a8f1416 */
[----:B------:R0:W-:Y:S04]  /*0f90*/  STG.E desc[UR6][R16.64], R23 ;  /* 0x0000001710007986 */ /* 0x0001e8000c101906 */
[----:B------:R-:W2:Y:S04]  /*0fa0*/  LDG.E R18, desc[UR6][R18.64] ;  /* 0x0000000612127981 */ /* 0x000ea8000c1e1900 */
[----:B------:R-:W2:Y:S01]  /*0fb0*/  LDG.E R21, desc[UR6][R20.64] ;  /* 0x0000000614157981 */ /* 0x000ea2000c1e1900 */
[----:B------:R-:W-:-:S04]  /*0fc0*/  LEA R6, P1, R8, UR10, 0x2 ;  /* 0x0000000a08067c11 */ /* 0x000fc8000f8210ff */
[----:B------:R-:W-:Y:S01]  /*0fd0*/  LEA.HI.X R7, R8, UR11, R9, 0x2, P1 ;  /* 0x0000000b08077c11 */ /* 0x000fe200088f1409 */
[----:B------:R-:W-:Y:S01]  /*0fe0*/  UIADD3 UR4, UPT, UPT, UR4, 0x4, URZ ;  /* 0x0000000404047890 */ /* 0x000fe2000fffe0ff */
[----:B--2---:R-:W-:-:S04]  /*0ff0*/  FADD R22, R18, R21 ;  /* 0x0000001512167221 */ /* 0x004fc80000000000 */
[----:B------:R-:W-:-:S05]  /*1000*/  FMUL R9, R22, 0.5 ;  /* 0x3f00000016097820 */ /* 0x000fca0000400000 */
[----:B------:R0:W-:Y:S02]  /*1010*/  STG.E desc[UR6][R6.64], R9 ;  /* 0x0000000906007986 */ /* 0x0001e4000c101906 */
.L_x_12:
[----:B------:R-:W-:Y:S05]  /*1020*/  @!P0 EXIT ;  /* 0x000000000000894d */ /* 0x000fea0003800000 */
[----:B------:R-:W-:Y:S02]  /*1030*/  ISETP.NE.AND P1, PT, R3, 0x1, PT ;  /* 0x000000010300780c */ /* 0x000fe40003f25270 */
[----:B0-----:R-:W-:-:S04]  /*1040*/  LOP3.LUT R6, R10, 0x1, RZ, 0xc0, !PT ;  /* 0x000000010a067812 */ /* 0x001fc800078ec0ff */
[----:B------:R-:W-:-:S07]  /*1050*/  ISETP.NE.U32.AND P0, PT, R6, 0x1, PT ;  /* 0x000000010600780c */ /* 0x000fce0003f05070 */
[----:B------:R-:W-:Y:S06]  /*1060*/  @!P1 BRA `(.L_x_13) ;  /* 0x0000000000bc9947 */ /* 0x000fec0003800000 */
[----:B------:R-:W-:Y:S01]  /*1070*/  IADD3 R3, P1, PT, R14, UR4, RZ ;  /* 0x000000040e037c10 */ /* 0x000fe2000ff3e0ff */
[----:B------:R-:W0:Y:S01]  /*1080*/  LDCU.128 UR8, c[0x0][0x380] ;  /* 0x00007000ff0877ac */ /* 0x000e220008000c00 */
[----:B------:R-:W-:Y:S01]  /*1090*/  MOV R8, R12 ;  /* 0x0000000c00087202 */ /* 0x000fe20000000f00 */
[----:B------:R-:W-:Y:S02]  /*10a0*/  IMAD.MOV.U32 R9, RZ, RZ, RZ ;  /* 0x000000ffff097224 */ /* 0x000fe400078e00ff */
[----:B------:R-:W-:-:S04]  /*10b0*/  IMAD.X R7, RZ, RZ, R2, P1 ;  /* 0x000000ffff077224 */ /* 0x000fc800008e0602 */
[-C--:B-1----:R-:W-:Y:S02]  /*10c0*/  IMAD R16, R7, R10.reuse, RZ ;  /* 0x0000000a07107224 */ /* 0x082fe400078e02ff */
[----:B------:R-:W-:-:S04]  /*10d0*/  IMAD.WIDE.U32 R6, R3, R10, R8 ;  /* 0x0000000a03067225 */ /* 0x000fc800078e0008 */
[----:B------:R-:W-:Y:S01]  /*10e0*/  IMAD R3, R11, R3, R16 ;  /* 0x000000030b037224 */ /* 0x000fe200078e0210 */
[CC--:B------:R-:W-:Y:S02]  /*10f0*/  IADD3 R17, P1, PT, -R4.reuse, R6.reuse, RZ ;  /* 0x0000000604117210 */ /* 0x0c0fe40007f3e1ff */
[----:B------:R-:W-:Y:S01]  /*1100*/  IADD3 R19, P3, PT, R4, R6, RZ ;  /* 0x0000000604137210 */ /* 0x000fe20007f7e0ff */
[----:B------:R-:W-:Y:S01]  /*1110*/  IMAD.IADD R3, R7, 0x1, R3 ;  /* 0x0000000107037824 */ /* 0x000fe200078e0203 */
[----:B0-----:R-:W-:Y:S02]  /*1120*/  LEA R16, P2, R17, UR8, 0x2 ;  /* 0x0000000811107c11 */ /* 0x001fe4000f8410ff */
[----:B------:R-:W-:Y:S01]  /*1130*/  LEA R18, P4, R19, UR8, 0x2 ;  /* 0x0000000813127c11 */ /* 0x000fe2000f8810ff */
[C---:B------:R-:W-:Y:S01]  /*1140*/  IMAD.X R20, R3.reuse, 0x1, ~R0, P1 ;  /* 0x0000000103147824 */ /* 0x040fe200008e0e00 */
[----:B------:R-:W-:-:S04]  /*1150*/  IADD3.X R22, PT, PT, R3, R0, RZ, P3, !PT ;  /* 0x0000000003167210 */ /* 0x000fc80001ffe4ff */
[----:B------:R-:W-:Y:S02]  /*1160*/  LEA.HI.X R17, R17, UR9, R20, 0x2, P2 ;  /* 0x0000000911117c11 */ /* 0x000fe400090f1414 */
[----:B------:R-:W-:-:S03]  /*1170*/  LEA.HI.X R19, R19, UR9, R22, 0x2, P4 ;  /* 0x0000000913137c11 */ /* 0x000fc6000a0f1416 */
[----:B------:R0:W2:Y:S04]  /*1180*/  LDG.E R7, desc[UR6][R16.64] ;  /* 0x0000000610077981 */ /* 0x0000a8000c1e1900 */
[----:B------:R1:W2:Y:S01]  /*1190*/  LDG.E R22, desc[UR6][R18.64] ;  /* 0x0000000612167981 */ /* 0x0002a2000c1e1900 */
[----:B------:R-:W-:-:S06]  /*11a0*/  UIADD3 UR5, UPT, UPT, UR4, 0x1, URZ ;  /* 0x0000000104057890 */ /* 0x000fcc000fffe0ff */
[----:B------:R-:W-:-:S05]  /*11b0*/  IADD3 R21, P1, PT, R14, UR5, RZ ;  /* 0x000000050e157c10 */ /* 0x000fca000ff3e0ff */
[----:B------:R-:W-:Y:S01]  /*11c0*/  IMAD.X R23, RZ, RZ, R2, P1 ;  /* 0x000000ffff177224 */ /* 0x000fe200008e0602 */
[----:B0-----:R-:W-:Y:S01]  /*11d0*/  LEA R16, P1, R6, UR10, 0x2 ;  /* 0x0000000a06107c11 */ /* 0x001fe2000f8210ff */
[----:B------:R-:W-:-:S03]  /*11e0*/  IMAD.WIDE.U32 R8, R21, R10, R8 ;  /* 0x0000000a15087225 */ /* 0x000fc600078e0008 */
[----:B------:R-:W-:Y:S01]  /*11f0*/  LEA.HI.X R17, R6, UR11, R3, 0x2, P1 ;  /* 0x0000000b06117c11 */ /* 0x000fe200088f1403 */
[----:B------:R-:W-:-:S04]  /*1200*/  IMAD R23, R23, R10, RZ ;  /* 0x0000000a17177224 */ /* 0x000fc800078e02ff */
[----:B------:R-:W-:Y:S01]  /*1210*/  IMAD R25, R11, R21, R23 ;  /* 0x000000150b197224 */ /* 0x000fe200078e0217 */
[CC--:B------:R-:W-:Y:S02]  /*1220*/  IADD3 R23, P2, PT, -R4.reuse, R8.reuse, RZ ;  /* 0x0000000804177210 */ /* 0x0c0fe40007f5e1ff */
[----:B------:R-:W-:Y:S01]  /*1230*/  IADD3 R21, P4, PT, R4, R8, RZ ;  /* 0x0000000804157210 */ /* 0x000fe20007f9e0ff */
[----:B------:R-:W-:Y:S01]  /*1240*/  IMAD.IADD R9, R9, 0x1, R25 ;  /* 0x0000000109097824 */ /* 0x000fe200078e0219 */
[----:B-1----:R-:W-:Y:S02]  /*1250*/  LEA R18, P3, R23, UR8, 0x2 ;  /* 0x0000000817127c11 */ /* 0x002fe4000f8610ff */
[----:B------:R-:W-:Y:S01]  /*1260*/  LEA R20, P5, R21, UR8, 0x2 ;  /* 0x0000000815147c11 */ /* 0x000fe2000f8a10ff */
[C---:B------:R-:W-:Y:S01]  /*1270*/  IMAD.X R24, R9.reuse, 0x1, ~R0, P2 ;  /* 0x0000000109187824 */ /* 0x040fe200010e0e00 */
[----:B------:R-:W-:-:S04]  /*1280*/  IADD3.X R26, PT, PT, R9, R0, RZ, P4, !PT ;  /* 0x00000000091a7210 */ /* 0x000fc800027fe4ff */
[----:B------:R-:W-:Y:S02]  /*1290*/  LEA.HI.X R21, R21, UR9, R26, 0x2, P5 ;  /* 0x0000000915157c11 */ /* 0x000fe4000a8f141a */
[----:B------:R-:W-:Y:S01]  /*12a0*/  LEA.HI.X R19, R23, UR9, R24, 0x2, P3 ;  /* 0x0000000917137c11 */ /* 0x000fe200098f1418 */
[----:B--2---:R-:W-:-:S04]  /*12b0*/  FADD R7, R7, R22 ;  /* 0x0000001607077221 */ /* 0x004fc80000000000 */
        /* <DEDUP_REMOVED lines=10> */
.L_x_13:
[----:B------:R-:W-:Y:S05]  /*1360*/  @P0 EXIT ;  /* 0x000000000000094d */ /* 0x000fea0003800000 */
[----:B------:R-:W-:Y:S01]  /*1370*/  IADD3 R15, P0, PT, R14, UR4, RZ ;  /* 0x000000040e0f7c10 */ /* 0x000fe2000ff1e0ff */
[----:B------:R-:W2:Y:S04]  /*1380*/  LDCU.128 UR8, c[0x0][0x380] ;  /* 0x00007000ff0877ac */ /* 0x000ea80008000c00 */
[----:B0-----:R-:W-:Y:S02]  /*1390*/  IMAD.X R3, RZ, RZ, R2, P0 ;  /* 0x000000ffff037224 */ /* 0x001fe400000e0602 */
[----:B------:R-:W-:Y:S02]  /*13a0*/  IMAD.MOV.U32 R2, RZ, RZ, R12 ;  /* 0x000000ffff027224 */ /* 0x000fe400078e000c */
[----:B------:R-:W-:Y:S02]  /*13b0*/  IMAD R5, R3, R10, RZ ;  /* 0x0000000a03057224 */ /* 0x000fe400078e02ff */
[----:B------:R-:W-:-:S02]  /*13c0*/  IMAD.MOV.U32 R3, RZ, RZ, RZ ;  /* 0x000000ffff037224 */ /* 0x000fc400078e00ff */
[----:B------:R-:W-:Y:S02]  /*13d0*/  IMAD R11, R11, R15, R5 ;  /* 0x0000000f0b0b7224 */ /* 0x000fe400078e0205 */
[----:B------:R-:W-:-:S03]  /*13e0*/  IMAD.WIDE.U32 R2, R15, R10, R2 ;  /* 0x0000000a0f027225 */ /* 0x000fc600078e0002 */
[CC--:B------:R-:W-:Y:S02]  /*13f0*/  IADD3 R5, P0, PT, -R4.reuse, R2.reuse, RZ ;  /* 0x0000000204057210 */ /* 0x0c0fe40007f1e1ff */
[----:B------:R-:W-:Y:S02]  /*1400*/  IADD3 R3, PT, PT, R3, R11, RZ ;  /* 0x0000000b03037210 */ /* 0x000fe40007ffe0ff */
[----:B------:R-:W-:Y:S02]  /*1410*/  IADD3 R7, P2, PT, R4, R2, RZ ;  /* 0x0000000204077210 */ /* 0x000fe40007f5e0ff */
[----:B--2---:R-:W-:Y:S01]  /*1420*/  LEA R4, P1, R5, UR8, 0x2 ;  /* 0x0000000805047c11 */ /* 0x004fe2000f8210ff */
[--C-:B------:R-:W-:Y:S01]  /*1430*/  IMAD.X R8, R3, 0x1, ~R0.reuse, P0 ;  /* 0x0000000103087824 */ /* 0x100fe200000e0e00 */
[----:B------:R-:W-:Y:S01]  /*1440*/  LEA R6, P3, R7, UR8, 0x2 ;  /* 0x0000000807067c11 */ /* 0x000fe2000f8610ff */
[----:B------:R-:W-:-:S03]  /*1450*/  IMAD.X R0, R3, 0x1, R0, P2 ;  /* 0x0000000103007824 */ /* 0x000fc600010e0600 */
[----:B------:R-:W-:Y:S02]  /*1460*/  LEA.HI.X R5, R5, UR9, R8, 0x2, P1 ;  /* 0x0000000905057c11 */ /* 0x000fe400088f1408 */
[----:B------:R-:W-:-:S03]  /*1470*/  LEA.HI.X R7, R7, UR9, R0, 0x2, P3 ;  /* 0x0000000907077c11 */ /* 0x000fc600098f1400 */
        /* <DEDUP_REMOVED lines=8> */
.L_x_14:
        /* <DEDUP_REMOVED lines=16> */
.L_x_17:


//--------------------- .nv.shared.reserved.0     --------------------------
	.section	.nv.shared.reserved.0,"aw",@nobits
	.weak		__nv_reservedSMEM_offset_0_alias
	.size		__nv_reservedSMEM_offset_0_alias, 0, 64
	.other		__nv_reservedSMEM_offset_0_alias,@"STO_CUDA_RESERVED_SHARED STV_DEFAULT"
__nv_reservedSMEM_offset_0_alias:
	.zero		0
	.zero		64


//--------------------- .nv.constant0._Z7sweep_zPKfPfi --------------------------
	.section	.nv.constant0._Z7sweep_zPKfPfi,"a",@progbits
	.sectionflags	@""
	.align	4
.nv.constant0._Z7sweep_zPKfPfi:
	.zero		916


//--------------------- .nv.constant0._Z7sweep_yPKfPfi --------------------------
	.section	.nv.constant0._Z7sweep_yPKfPfi,"a",@progbits
	.sectionflags	@""
	.align	4
.nv.constant0._Z7sweep_yPKfPfi:
	.zero		916


//--------------------- .nv.constant0._Z7sweep_xPKfPfi --------------------------
	.section	.nv.constant0._Z7sweep_xPKfPfi,"a",@progbits
	.sectionflags	@""
	.align	4
.nv.constant0._Z7sweep_xPKfPfi:
	.zero		916


//--------------------- SYMBOLS --------------------------

	.type		.nv.reservedSmem.offset0,@object
	.size		.nv.reservedSmem.offset0,0x4
